def matmul_kernel(
    a_ptr,
    b_ptr,
    c_ptr,
    M,
    N,
    K,
    stride_am,
    stride_ak,
    stride_bk,
    stride_bn,
    stride_cm,
    stride_cn,
    BLOCK_M: tl.constexpr,
    BLOCK_N: tl.constexpr,
    BLOCK_K: tl.constexpr,
    GROUP_M: tl.constexpr,
):
    pid = tl.program_id(axis=0)
    num_pid_m = tl.cdiv(M, BLOCK_M)
    num_pid_n = tl.cdiv(N, BLOCK_N)
    num_pid_in_group = GROUP_M * num_pid_n
    group_id = pid // num_pid_in_group
    first_pid_m = group_id * GROUP_M
    group_size_m = min(num_pid_m - first_pid_m, GROUP_M)
    pid_m = first_pid_m + ((pid % num_pid_in_group) % group_size_m)
    pid_n = (pid % num_pid_in_group) // group_size_m

    offs_am = (pid_m * BLOCK_M + tl.arange(0, BLOCK_M)) % M
    offs_bn = (pid_n * BLOCK_N + tl.arange(0, BLOCK_N)) % N
    offs_k = tl.arange(0, BLOCK_K)
    a_ptrs = a_ptr + offs_am[:, None] * stride_am + offs_k[None, :] * stride_ak
    b_ptrs = b_ptr + offs_k[:, None] * stride_bk + offs_bn[None, :] * stride_bn

    acc = tl.zeros((BLOCK_M, BLOCK_N), dtype=tl.float32)
    for kk in range(0, tl.cdiv(K, BLOCK_K)):
        a = tl.load(a_ptrs, mask=offs_k[None, :] < K - kk * BLOCK_K, other=0.0)
        b = tl.load(b_ptrs, mask=offs_k[:, None] < K - kk * BLOCK_K, other=0.0)
        acc = tl.dot(a, b, acc)
        a_ptrs += BLOCK_K * stride_ak
        b_ptrs += BLOCK_K * stride_bk

    c = acc.to(c_ptr.dtype.element_ty)
    offs_cm = pid_m * BLOCK_M + tl.arange(0, BLOCK_M)
    offs_cn = pid_n * BLOCK_N + tl.arange(0, BLOCK_N)
    c_ptrs = c_ptr + offs_cm[:, None] * stride_cm + offs_cn[None, :] * stride_cn
    mask = (offs_cm[:, None] < M) & (offs_cn[None, :] < N)
    tl.store(c_ptrs, c, mask=mask)

# config = {"BLOCK_K": 32, "BLOCK_M": 128, "BLOCK_N": 256, "GROUP_M": 4, "arch": "sm_90", "dtype": "bf16", "num_ctas": 1, "num_stages": 3, "num_warps": 4}
# arch = sm_90


// ===== COMPILED SASS (sm_90a) =====

	.target	sm_90a

	.elftype	@"ET_EXEC"


//--------------------- .note.nv.tkinfo           --------------------------
	.section	.note.nv.tkinfo,"",@"SHT_NOTE"
	.sectionflags	@"SHF_NOTE_NV_TKINFO"
	.tkinfo
        /*0018*/ 	.word	0x00000002
        /*0030*/ 	.string	""
        /*0030*/ 	.string	"ptxas"
        /*0030*/ 	.string	"Cuda compilation tools, release 13.0, V13.0.88"
        /*0030*/ 	.string	"Build cuda_13.0.r13.0/compiler.36424714_0"
        /*0030*/ 	.string	"-v  -suppress-debug-info  -lineinfo  -arch sm_90a "



//--------------------- .note.nv.cuinfo           --------------------------
	.section	.note.nv.cuinfo,"",@"SHT_NOTE"
	.sectionflags	@"SHF_NOTE_NV_CUINFO"
        /*0018*/ 	.short	0x0002
        /*001a*/ 	.short	0x005a
        /*001c*/ 	.short	0x0082
	.zero		2


//--------------------- .nv.info                  --------------------------
	.section	.nv.info,"",@"SHT_CUDA_INFO"
	.align	4


	//----- nvinfo : EIATTR_REGCOUNT
	.align		4
        /*0000*/ 	.byte	0x04, 0x2f
        /*0002*/ 	.short	(.L_1 - .L_0)
	.align		4
.L_0:
        /*0004*/ 	.word	index@(matmul_kernel)
        /*0008*/ 	.word	0x000000ff


	//----- nvinfo : EIATTR_FRAME_SIZE
	.align		4
.L_1:
        /*000c*/ 	.byte	0x04, 0x11
        /*000e*/ 	.short	(.L_3 - .L_2)
	.align		4
.L_2:
        /*0010*/ 	.word	index@(matmul_kernel)
        /*0014*/ 	.word	0x00000610


	//----- nvinfo : EIATTR_MIN_STACK_SIZE
	.align		4
.L_3:
        /*0018*/ 	.byte	0x04, 0x12
        /*001a*/ 	.short	(.L_5 - .L_4)
	.align		4
.L_4:
        /*001c*/ 	.word	index@(matmul_kernel)
        /*0020*/ 	.word	0x00000610
.L_5:


//--------------------- .nv.compat                --------------------------
	.section	.nv.compat,"",@"SHT_CUDA_COMPAT_INFO"
	.align	4
        /*0000*/ 	.byte	0x02, 0x09, 0x01, 0x00, 0x02, 0x02, 0x04, 0x00, 0x02, 0x05, 0x05, 0x00, 0x03, 0x07, 0x01, 0x01
        /*0010*/ 	.byte	0x02, 0x03, 0x00, 0x00, 0x02, 0x06, 0x01, 0x00, 0x04, 0x0b, 0x08, 0x00, 0x00, 0x00, 0x00, 0x00
        /*0020*/ 	.byte	0x00, 0x00, 0x00, 0x00


//--------------------- .nv.info.matmul_kernel    --------------------------
	.section	.nv.info.matmul_kernel,"",@"SHT_CUDA_INFO"
	.sectionflags	@""
	.align	4


	//----- nvinfo : EIATTR_CUDA_API_VERSION
	.align		4
        /*0000*/ 	.byte	0x04, 0x37
        /*0002*/ 	.short	(.L_7 - .L_6)
.L_6:
        /*0004*/ 	.word	0x00000082


	//----- nvinfo : EIATTR_KPARAM_INFO
	.align		4
.L_7:
        /*0008*/ 	.byte	0x04, 0x17
        /*000a*/ 	.short	(.L_9 - .L_8)
.L_8:
        /*000c*/ 	.word	0x00000000
        /*0010*/ 	.short	0x000d
        /*0012*/ 	.short	0x0048
        /*0014*/ 	.byte	0x00, 0xf4, 0x21, 0x00


	//----- nvinfo : EIATTR_KPARAM_INFO
	.align		4
.L_9:
        /*0018*/ 	.byte	0x04, 0x17
        /*001a*/ 	.short	(.L_11 - .L_10)
.L_10:
        /*001c*/ 	.word	0x00000000
        /*0020*/ 	.short	0x000c
        /*0022*/ 	.short	0x0040
        /*0024*/ 	.byte	0x00, 0xf4, 0x21, 0x00


	//----- nvinfo : EIATTR_KPARAM_INFO
	.align		4
.L_11:
        /*0028*/ 	.byte	0x04, 0x17
        /*002a*/ 	.short	(.L_13 - .L_12)
.L_12:
        /*002c*/ 	.word	0x00000000
        /*0030*/ 	.short	0x000b
        /*0032*/ 	.short	0x0038
        /*0034*/ 	.byte	0x00, 0xf0, 0x11, 0x00


	//----- nvinfo : EIATTR_KPARAM_INFO
	.align		4
.L_13:
        /*0038*/ 	.byte	0x04, 0x17
        /*003a*/ 	.short	(.L_15 - .L_14)
.L_14:
        /*003c*/ 	.word	0x00000000
        /*0040*/ 	.short	0x000a
        /*0042*/ 	.short	0x0034
        /*0044*/ 	.byte	0x00, 0xf0, 0x11, 0x00


	//----- nvinfo : EIATTR_KPARAM_INFO
	.align		4
.L_15:
        /*0048*/ 	.byte	0x04, 0x17
        /*004a*/ 	.short	(.L_17 - .L_16)
.L_16:
        /*004c*/ 	.word	0x00000000
        /*0050*/ 	.short	0x0009
        /*0052*/ 	.short	0x0030
        /*0054*/ 	.byte	0x00, 0xf0, 0x11, 0x00


	//----- nvinfo : EIATTR_KPARAM_INFO
	.align		4
.L_17:
        /*0058*/ 	.byte	0x04, 0x17
        /*005a*/ 	.short	(.L_19 - .L_18)
.L_18:
        /*005c*/ 	.word	0x00000000
        /*0060*/ 	.short	0x0008
        /*0062*/ 	.short	0x002c
        /*0064*/ 	.byte	0x00, 0xf0, 0x11, 0x00


	//----- nvinfo : EIATTR_KPARAM_INFO
	.align		4
.L_19:
        /*0068*/ 	.byte	0x04, 0x17
        /*006a*/ 	.short	(.L_21 - .L_20)
.L_20:
        /*006c*/ 	.word	0x00000000
        /*0070*/ 	.short	0x0007
        /*0072*/ 	.short	0x0028
        /*0074*/ 	.byte	0x00, 0xf0, 0x11, 0x00


	//----- nvinfo : EIATTR_KPARAM_INFO
	.align		4
.L_21:
        /*0078*/ 	.byte	0x04, 0x17
        /*007a*/ 	.short	(.L_23 - .L_22)
.L_22:
        /*007c*/ 	.word	0x00000000
        /*0080*/ 	.short	0x0006
        /*0082*/ 	.short	0x0024
        /*0084*/ 	.byte	0x00, 0xf0, 0x11, 0x00


	//----- nvinfo : EIATTR_KPARAM_INFO
	.align		4
.L_23:
        /*0088*/ 	.byte	0x04, 0x17
        /*008a*/ 	.short	(.L_25 - .L_24)
.L_24:
        /*008c*/ 	.word	0x00000000
        /*0090*/ 	.short	0x0005
        /*0092*/ 	.short	0x0020
        /*0094*/ 	.byte	0x00, 0xf0, 0x11, 0x00


	//----- nvinfo : EIATTR_KPARAM_INFO
	.align		4
.L_25:
        /*0098*/ 	.byte	0x04, 0x17
        /*009a*/ 	.short	(.L_27 - .L_26)
.L_26:
        /*009c*/ 	.word	0x00000000
        /*00a0*/ 	.short	0x0004
        /*00a2*/ 	.short	0x001c
        /*00a4*/ 	.byte	0x00, 0xf0, 0x11, 0x00


	//----- nvinfo : EIATTR_KPARAM_INFO
	.align		4
.L_27:
        /*00a8*/ 	.byte	0x04, 0x17
        /*00aa*/ 	.short	(.L_29 - .L_28)
.L_28:
        /*00ac*/ 	.word	0x00000000
        /*00b0*/ 	.short	0x0003
        /*00b2*/ 	.short	0x0018
        /*00b4*/ 	.byte	0x00, 0xf0, 0x11, 0x00


	//----- nvinfo : EIATTR_KPARAM_INFO
	.align		4
.L_29:
        /*00b8*/ 	.byte	0x04, 0x17
        /*00ba*/ 	.short	(.L_31 - .L_30)
.L_30:
        /*00bc*/ 	.word	0x00000000
        /*00c0*/ 	.short	0x0002
        /*00c2*/ 	.short	0x0010
        /*00c4*/ 	.byte	0x00, 0xf4, 0x21, 0x00


	//----- nvinfo : EIATTR_KPARAM_INFO
	.align		4
.L_31:
        /*00c8*/ 	.byte	0x04, 0x17
        /*00ca*/ 	.short	(.L_33 - .L_32)
.L_32:
        /*00cc*/ 	.word	0x00000000
        /*00d0*/ 	.short	0x0001
        /*00d2*/ 	.short	0x0008
        /*00d4*/ 	.byte	0x00, 0xf4, 0x21, 0x00


	//----- nvinfo : EIATTR_KPARAM_INFO
	.align		4
.L_33:
        /*00d8*/ 	.byte	0x04, 0x17
        /*00da*/ 	.short	(.L_35 - .L_34)
.L_34:
        /*00dc*/ 	.word	0x00000000
        /*00e0*/ 	.short	0x0000
        /*00e2*/ 	.short	0x0000
        /*00e4*/ 	.byte	0x00, 0xf4, 0x21, 0x00


	//----- nvinfo : EIATTR_SPARSE_MMA_MASK
	.align		4
.L_35:
        /*00e8*/ 	.byte	0x03, 0x50
        /*00ea*/ 	.short	0x0000


	//----- nvinfo : EIATTR_MAXREG_COUNT
	.align		4
        /*00ec*/ 	.byte	0x03, 0x1b
        /*00ee*/ 	.short	0x00ff


	//----- nvinfo : EIATTR_NUM_BARRIERS
	.align		4
        /*00f0*/ 	.byte	0x02, 0x4c
        /*00f2*/ 	.byte	0x01
	.zero		1


	//----- nvinfo : EIATTR_ANNOTATIONS
	.align		4
        /*00f4*/ 	.byte	0x04, 0x55
        /*00f6*/ 	.short	(.L_37 - .L_36)


	//   ....[0]....
.L_36:
        /*00f8*/ 	.word	0x00000001
        /*00fc*/ 	.byte	0x30, 0x09, 0x00, 0x00, 0x01, 0x00, 0x00, 0x00, 0xc0, 0x43, 0x00, 0x00, 0x01, 0x00, 0x00, 0x00
        /* <DEDUP_REMOVED lines=404> */
        /*1a4c*/ 	.byte	0xe0, 0xbd, 0x00, 0x00, 0x01, 0x00, 0x00, 0x00, 0x90, 0xc5, 0x00, 0x00


	//----- nvinfo : EIATTR_MERCURY_ISA_VERSION
	.align		4
.L_37:
        /*1a58*/ 	.byte	0x03, 0x5f
        /*1a5a*/ 	.short	0x0101


	//----- nvinfo : EIATTR_EXIT_INSTR_OFFSETS
	.align		4
        /*1a5c*/ 	.byte	0x04, 0x1c
        /*1a5e*/ 	.short	(.L_39 - .L_38)


	//   ....[0]....
.L_38:
        /*1a60*/ 	.word	0x00015690


	//   ....[1]....
        /*1a64*/ 	.word	0x000156c0


	//----- nvinfo : EIATTR_REQNTID
	.align		4
.L_39:
        /*1a68*/ 	.byte	0x04, 0x10
        /*1a6a*/ 	.short	(.L_41 - .L_40)
.L_40:
        /*1a6c*/ 	.word	0x00000080
        /*1a70*/ 	.word	0x00000001
        /*1a74*/ 	.word	0x00000001


	//----- nvinfo : EIATTR_CBANK_PARAM_SIZE
	.align		4
.L_41:
        /*1a78*/ 	.byte	0x03, 0x19
        /*1a7a*/ 	.short	0x0050


	//----- nvinfo : EIATTR_PARAM_CBANK
	.align		4
        /*1a7c*/ 	.byte	0x04, 0x0a
        /*1a7e*/ 	.short	(.L_43 - .L_42)
	.align		4
.L_42:
        /*1a80*/ 	.word	index@(.nv.constant0.matmul_kernel)
        /*1a84*/ 	.short	0x0210
        /*1a86*/ 	.short	0x0050


	//----- nvinfo : EIATTR_SW_WAR
	.align		4
.L_43:
        /*1a88*/ 	.byte	0x04, 0x36
        /*1a8a*/ 	.short	(.L_45 - .L_44)
.L_44:
        /*1a8c*/ 	.word	0x00000008
.L_45:


//--------------------- .nv.callgraph             --------------------------
	.section	.nv.callgraph,"",@"SHT_CUDA_CALLGRAPH"
	.align	4
	.sectionentsize	8
	.align		4
        /*0000*/ 	.word	0x00000000
	.align		4
        /*0004*/ 	.word	0xffffffff
	.align		4
        /*0008*/ 	.word	0x00000000
	.align		4
        /*000c*/ 	.word	0xfffffffe
	.align		4
        /*0010*/ 	.word	0x00000000
	.align		4
        /*0014*/ 	.word	0xfffffffd
	.align		4
        /*0018*/ 	.word	0x00000000
	.align		4
        /*001c*/ 	.word	0xfffffffc


//--------------------- .text.matmul_kernel       --------------------------
	.section	.text.matmul_kernel,"ax",@progbits
	.align	128
        .global         matmul_kernel
        .type           matmul_kernel,@function
        .size           matmul_kernel,(.L_x_3 - matmul_kernel)
        .other          matmul_kernel,@"STO_CUDA_ENTRY STV_DEFAULT"
matmul_kernel:
.text.matmul_kernel:
[----:B------:R-:W0:Y:S08]  /*0000*/  LDC R1, c[0x0][0x28] ;  /* 0x00000a00ff017b82 */ /* 0x000e300000000800 */
[----:B------:R-:W1:Y:S01]  /*0010*/  LDC.64 R152, c[0x0][0x228] ;  /* 0x00008a00ff987b82 */ /* 0x000e620000000a00 */
[----:B------:R-:W2:Y:S01]  /*0020*/  S2R R5, SR_CTAID.X ;  /* 0x0000000000057919 */ /* 0x000ea20000002500 */
[----:B0-----:R-:W-:Y:S01]  /*0030*/  VIADD R1, R1, 0xfffff9f0 ;  /* 0xfffff9f001017836 */ /* 0x001fe20000000000 */
[----:B------:R-:W-:Y:S01]  /*0040*/  UMOV UR4, 0x400 ;  /* 0x0000040000047882 */ /* 0x000fe20000000000 */
[----:B------:R-:W-:Y:S01]  /*0050*/  ULDC.64 UR14, c[0x0][0x208] ;  /* 0x00008200000e7ab9 */ /* 0x000fe20000000a00 */
[----:B------:R-:W-:-:S02]  /*0060*/  CS2R R24, SRZ ;  /* 0x0000000000187805 */ /* 0x000fc4000001ff00 */
[----:B------:R-:W-:Y:S02]  /*0070*/  CS2R R26, SRZ ;  /* 0x00000000001a7805 */ /* 0x000fe4000001ff00 */
[----:B------:R-:W-:Y:S01]  /*0080*/  CS2R R28, SRZ ;  /* 0x00000000001c7805 */ /* 0x000fe2000001ff00 */
[----:B------:R-:W0:Y:S01]  /*0090*/  LDC R196, c[0x0][0x230] ;  /* 0x00008c00ffc47b82 */ /* 0x000e220000000800 */
[----:B------:R-:W-:Y:S02]  /*00a0*/  CS2R R30, SRZ ;  /* 0x00000000001e7805 */ /* 0x000fe4000001ff00 */
[----:B------:R-:W-:Y:S02]  /*00b0*/  CS2R R32, SRZ ;  /* 0x0000000000207805 */ /* 0x000fe4000001ff00 */
[----:B------:R-:W-:Y:S02]  /*00c0*/  CS2R R34, SRZ ;  /* 0x0000000000227805 */ /* 0x000fe4000001ff00 */
[----:B------:R-:W-:-:S02]  /*00d0*/  CS2R R36, SRZ ;  /* 0x0000000000247805 */ /* 0x000fc4000001ff00 */
[----:B------:R-:W-:Y:S02]  /*00e0*/  CS2R R38, SRZ ;  /* 0x0000000000267805 */ /* 0x000fe4000001ff00 */
[----:B------:R-:W-:Y:S02]  /*00f0*/  CS2R R40, SRZ ;  /* 0x0000000000287805 */ /* 0x000fe4000001ff00 */
[----:B------:R-:W-:Y:S01]  /*0100*/  CS2R R42, SRZ ;  /* 0x00000000002a7805 */ /* 0x000fe2000001ff00 */
[----:B------:R-:W3:Y:S01]  /*0110*/  S2UR UR12, SR_CgaCtaId ;  /* 0x00000000000c79c3 */ /* 0x000ee20000008800 */
[----:B------:R-:W-:Y:S02]  /*0120*/  CS2R R44, SRZ ;  /* 0x00000000002c7805 */ /* 0x000fe4000001ff00 */
[----:B------:R-:W-:Y:S02]  /*0130*/  CS2R R46, SRZ ;  /* 0x00000000002e7805 */ /* 0x000fe4000001ff00 */
[----:B------:R-:W-:-:S02]  /*0140*/  CS2R R48, SRZ ;  /* 0x0000000000307805 */ /* 0x000fc4000001ff00 */
[----:B------:R-:W-:Y:S02]  /*0150*/  CS2R R50, SRZ ;  /* 0x0000000000327805 */ /* 0x000fe4000001ff00 */
[----:B------:R-:W-:Y:S02]  /*0160*/  CS2R R52, SRZ ;  /* 0x0000000000347805 */ /* 0x000fe4000001ff00 */
[----:B------:R-:W-:Y:S02]  /*0170*/  CS2R R54, SRZ ;  /* 0x0000000000367805 */ /* 0x000fe4000001ff00 */
[----:B------:R-:W-:Y:S01]  /*0180*/  CS2R R56, SRZ ;  /* 0x0000000000387805 */ /* 0x000fe2000001ff00 */
[----:B-1----:R-:W-:Y:S01]  /*0190*/  VIADD R0, R153, 0xff ;  /* 0x000000ff99007836 */ /* 0x002fe20000000000 */
[----:B------:R-:W-:Y:S02]  /*01a0*/  CS2R R58, SRZ ;  /* 0x00000000003a7805 */ /* 0x000fe4000001ff00 */
[----:B------:R-:W-:-:S02]  /*01b0*/  CS2R R60, SRZ ;  /* 0x00000000003c7805 */ /* 0x000fc4000001ff00 */
[----:B------:R-:W-:Y:S02]  /*01c0*/  CS2R R62, SRZ ;  /* 0x00000000003e7805 */ /* 0x000fe4000001ff00 */
[----:B------:R-:W-:Y:S02]  /*01d0*/  CS2R R64, SRZ ;  /* 0x0000000000407805 */ /* 0x000fe4000001ff00 */
[----:B------:R-:W-:Y:S02]  /*01e0*/  SHF.R.S32.HI R3, RZ, 0x1f, R0 ;  /* 0x0000001fff037819 */ /* 0x000fe40000011400 */
[----:B------:R-:W-:Y:S02]  /*01f0*/  CS2R R66, SRZ ;  /* 0x0000000000427805 */ /* 0x000fe4000001ff00 */
[----:B------:R-:W-:Y:S01]  /*0200*/  CS2R R68, SRZ ;  /* 0x0000000000447805 */ /* 0x000fe2000001ff00 */
[----:B0-----:R-:W-:Y:S01]  /*0210*/  VIADD R196, R196, 0x1f ;  /* 0x0000001fc4c47836 */ /* 0x001fe20000000000 */
[----:B------:R-:W-:-:S02]  /*0220*/  LEA.HI R3, R3, R0, RZ, 0x8 ;  /* 0x0000000003037211 */ /* 0x000fc400078f40ff */
[----:B------:R-:W-:Y:S02]  /*0230*/  CS2R R70, SRZ ;  /* 0x0000000000467805 */ /* 0x000fe4000001ff00 */
[----:B--2---:R-:W-:Y:S02]  /*0240*/  IABS R8, R5 ;  /* 0x0000000500087213 */ /* 0x004fe40000000000 */
[----:B------:R-:W-:Y:S02]  /*0250*/  CS2R R72, SRZ ;  /* 0x0000000000487805 */ /* 0x000fe4000001ff00 */
[----:B------:R-:W-:Y:S02]  /*0260*/  SHF.R.S32.HI R3, RZ, 0x8, R3 ;  /* 0x00000008ff037819 */ /* 0x000fe40000011403 */
[----:B------:R-:W-:Y:S02]  /*0270*/  CS2R R74, SRZ ;  /* 0x00000000004a7805 */ /* 0x000fe4000001ff00 */
[----:B------:R-:W-:Y:S01]  /*0280*/  CS2R R76, SRZ ;  /* 0x00000000004c7805 */ /* 0x000fe2000001ff00 */
[----:B---3--:R-:W-:Y:S01]  /*0290*/  ULEA UR12, UR12, UR4, 0x18 ;  /* 0x000000040c0c7291 */ /* 0x008fe2000f8ec03f */
[----:B------:R-:W-:Y:S01]  /*02a0*/  CS2R R78, SRZ ;  /* 0x00000000004e7805 */ /* 0x000fe2000001ff00 */
[----:B------:R-:W-:Y:S01]  /*02b0*/  IMAD.SHL.U32 R4, R3, 0x4, RZ ;  /* 0x0000000403047824 */ /* 0x000fe200078e00ff */
[----:B------:R-:W-:-:S02]  /*02c0*/  CS2R R80, SRZ ;  /* 0x0000000000507805 */ /* 0x000fc4000001ff00 */
[----:B------:R-:W-:Y:S02]  /*02d0*/  CS2R R82, SRZ ;  /* 0x0000000000527805 */ /* 0x000fe4000001ff00 */
[----:B------:R-:W-:Y:S02]  /*02e0*/  CS2R R84, SRZ ;  /* 0x0000000000547805 */ /* 0x000fe4000001ff00 */
[----:B------:R-:W-:Y:S02]  /*02f0*/  CS2R R86, SRZ ;  /* 0x0000000000567805 */ /* 0x000fe4000001ff00 */
[-C--:B------:R-:W-:Y:S02]  /*0300*/  IABS R7, R4.reuse ;  /* 0x0000000400077213 */ /* 0x080fe40000000000 */
[----:B------:R-:W-:Y:S02]  /*0310*/  CS2R R88, SRZ ;  /* 0x0000000000587805 */ /* 0x000fe4000001ff00 */
[----:B------:R-:W-:-:S02]  /*0320*/  IABS R10, R4 ;  /* 0x00000004000a7213 */ /* 0x000fc40000000000 */
[----:B------:R-:W-:Y:S01]  /*0330*/  CS2R R90, SRZ ;  /* 0x00000000005a7805 */ /* 0x000fe2000001ff00 */
[----:B------:R-:W0:Y:S01]  /*0340*/  I2F.RP R0, R7 ;  /* 0x0000000700007306 */ /* 0x000e220000209400 */
[----:B------:R-:W-:Y:S02]  /*0350*/  CS2R R92, SRZ ;  /* 0x00000000005c7805 */ /* 0x000fe4000001ff00 */
[----:B------:R-:W-:Y:S02]  /*0360*/  CS2R R94, SRZ ;  /* 0x00000000005e7805 */ /* 0x000fe4000001ff00 */
[----:B------:R-:W-:Y:S02]  /*0370*/  CS2R R96, SRZ ;  /* 0x0000000000607805 */ /* 0x000fe4000001ff00 */
[----:B------:R-:W-:Y:S02]  /*0380*/  CS2R R98, SRZ ;  /* 0x0000000000627805 */ /* 0x000fe4000001ff00 */
[----:B------:R-:W-:-:S02]  /*0390*/  CS2R R100, SRZ ;  /* 0x0000000000647805 */ /* 0x000fc4000001ff00 */
[----:B------:R-:W-:Y:S02]  /*03a0*/  CS2R R102, SRZ ;  /* 0x0000000000667805 */ /* 0x000fe4000001ff00 */
[----:B------:R-:W-:Y:S02]  /*03b0*/  CS2R R104, SRZ ;  /* 0x0000000000687805 */ /* 0x000fe4000001ff00 */
[----:B------:R-:W-:Y:S02]  /*03c0*/  CS2R R106, SRZ ;  /* 0x00000000006a7805 */ /* 0x000fe4000001ff00 */
[----:B------:R-:W-:Y:S02]  /*03d0*/  CS2R R108, SRZ ;  /* 0x00000000006c7805 */ /* 0x000fe4000001ff00 */
[----:B------:R-:W-:Y:S02]  /*03e0*/  CS2R R110, SRZ ;  /* 0x00000000006e7805 */ /* 0x000fe4000001ff00 */
[----:B------:R-:W-:-:S02]  /*03f0*/  CS2R R112, SRZ ;  /* 0x0000000000707805 */ /* 0x000fc4000001ff00 */
[----:B------:R-:W-:Y:S02]  /*0400*/  CS2R R114, SRZ ;  /* 0x0000000000727805 */ /* 0x000fe4000001ff00 */
[----:B------:R-:W-:Y:S02]  /*0410*/  CS2R R116, SRZ ;  /* 0x0000000000747805 */ /* 0x000fe4000001ff00 */
[----:B------:R-:W-:Y:S01]  /*0420*/  CS2R R118, SRZ ;  /* 0x0000000000767805 */ /* 0x000fe2000001ff00 */
[----:B0-----:R-:W0:Y:S01]  /*0430*/  MUFU.RCP R0, R0 ;  /* 0x0000000000007308 */ /* 0x001e220000001000 */
        /* <DEDUP_REMOVED lines=15> */
[----:B------:R-:W-:Y:S01]  /*0530*/  CS2R R150, SRZ ;  /* 0x0000000000967805 */ /* 0x000fe2000001ff00 */
[----:B0-----:R-:W-:Y:S02]  /*0540*/  VIADD R2, R0, 0xffffffe ;  /* 0x0ffffffe00027836 */ /* 0x001fe40000000000 */
[----:B------:R-:W-:Y:S02]  /*0550*/  IMAD.MOV R0, RZ, RZ, -R10 ;  /* 0x000000ffff007224 */ /* 0x000fe400078e0a0a */
[----:B------:R0:W1:Y:S02]  /*0560*/  F2I.FTZ.U32.TRUNC.NTZ R3, R2 ;  /* 0x0000000200037305 */ /* 0x000064000021f000 */
[----:B0-----:R-:W-:Y:S02]  /*0570*/  IMAD.MOV.U32 R2, RZ, RZ, RZ ;  /* 0x000000ffff027224 */ /* 0x001fe400078e00ff */
[----:B-1----:R-:W-:-:S04]  /*0580*/  IMAD.MOV R6, RZ, RZ, -R3 ;  /* 0x000000ffff067224 */ /* 0x002fc800078e0a03 */
[----:B------:R-:W-:Y:S02]  /*0590*/  IMAD R9, R6, R7, RZ ;  /* 0x0000000706097224 */ /* 0x000fe400078e02ff */
[----:B------:R-:W-:Y:S02]  /*05a0*/  IMAD.MOV.U32 R6, RZ, RZ, R8 ;  /* 0x000000ffff067224 */ /* 0x000fe400078e0008 */
[----:B------:R-:W-:-:S06]  /*05b0*/  IMAD.HI.U32 R3, R3, R9, R2 ;  /* 0x0000000903037227 */ /* 0x000fcc00078e0002 */
[----:B------:R-:W-:-:S04]  /*05c0*/  IMAD.HI.U32 R3, R3, R6, RZ ;  /* 0x0000000603037227 */ /* 0x000fc800078e00ff */
[----:B------:R-:W-:-:S05]  /*05d0*/  IMAD R0, R3, R0, R6 ;  /* 0x0000000003007224 */ /* 0x000fca00078e0206 */
[----:B------:R-:W-:-:S13]  /*05e0*/  ISETP.GT.U32.AND P1, PT, R7, R0, PT ;  /* 0x000000000700720c */ /* 0x000fda0003f24070 */
[----:B------:R-:W-:Y:S02]  /*05f0*/  @!P1 IMAD.IADD R0, R0, 0x1, -R7 ;  /* 0x0000000100009824 */ /* 0x000fe400078e0a07 */
[----:B------:R-:W-:Y:S01]  /*0600*/  @!P1 VIADD R3, R3, 0x1 ;  /* 0x0000000103039836 */ /* 0x000fe20000000000 */
[----:B------:R-:W-:Y:S02]  /*0610*/  ISETP.NE.AND P1, PT, R4, RZ, PT ;  /* 0x000000ff0400720c */ /* 0x000fe40003f25270 */
[----:B------:R-:W-:Y:S02]  /*0620*/  ISETP.GE.U32.AND P0, PT, R0, R7, PT ;  /* 0x000000070000720c */ /* 0x000fe40003f06070 */
[----:B------:R-:W-:-:S04]  /*0630*/  LOP3.LUT R0, R5, R4, RZ, 0x3c, !PT ;  /* 0x0000000405007212 */ /* 0x000fc800078e3cff */
[----:B------:R-:W-:Y:S01]  /*0640*/  ISETP.GE.AND P2, PT, R0, RZ, PT ;  /* 0x000000ff0000720c */ /* 0x000fe20003f46270 */
[----:B------:R-:W-:-:S06]  /*0650*/  VIADD R0, R152, 0x7f ;  /* 0x0000007f98007836 */ /* 0x000fcc0000000000 */
[----:B------:R-:W-:-:S04]  /*0660*/  @P0 VIADD R3, R3, 0x1 ;  /* 0x0000000103030836 */ /* 0x000fc80000000000 */
[----:B------:R-:W-:Y:S01]  /*0670*/  IMAD.MOV.U32 R2, RZ, RZ, R3 ;  /* 0x000000ffff027224 */ /* 0x000fe200078e0003 */
[----:B------:R-:W-:-:S03]  /*0680*/  SHF.R.S32.HI R3, RZ, 0x1f, R0 ;  /* 0x0000001fff037819 */ /* 0x000fc60000011400 */
[----:B------:R-:W-:Y:S01]  /*0690*/  @!P2 IMAD.MOV R2, RZ, RZ, -R2 ;  /* 0x000000ffff02a224 */ /* 0x000fe200078e0a02 */
[----:B------:R-:W-:Y:S02]  /*06a0*/  @!P1 LOP3.LUT R2, RZ, R4, RZ, 0x33, !PT ;  /* 0x00000004ff029212 */ /* 0x000fe400078e33ff */
[----:B------:R-:W-:-:S03]  /*06b0*/  LEA.HI R3, R3, R0, RZ, 0x7 ;  /* 0x0000000003037211 */ /* 0x000fc600078f38ff */
[----:B------:R-:W-:Y:S02]  /*06c0*/  IMAD.SHL.U32 R6, R2, 0x4, RZ ;  /* 0x0000000402067824 */ /* 0x000fe400078e00ff */
[----:B------:R-:W-:-:S03]  /*06d0*/  IMAD.MOV R2, RZ, RZ, -R2 ;  /* 0x000000ffff027224 */ /* 0x000fc600078e0a02 */
[----:B------:R-:W-:Y:S01]  /*06e0*/  LEA.HI.SX32 R3, R3, -R6, 0x19 ;  /* 0x8000000603037211 */ /* 0x000fe200078fcaff */
[----:B------:R-:W-:-:S03]  /*06f0*/  IMAD R4, R4, R2, R5 ;  /* 0x0000000204047224 */ /* 0x000fc600078e0205 */
[----:B------:R-:W-:Y:S02]  /*0700*/  VIMNMX R11, R3, 0x4, PT ;  /* 0x00000004030b7848 */ /* 0x000fe40003fe0100 */
[----:B------:R-:W-:Y:S02]  /*0710*/  IABS R9, R4 ;  /* 0x0000000400097213 */ /* 0x000fe40000000000 */
[----:B------:R-:W-:-:S04]  /*0720*/  IABS R7, R11 ;  /* 0x0000000b00077213 */ /* 0x000fc80000000000 */
[----:B------:R-:W0:Y:S08]  /*0730*/  I2F.RP R0, R7 ;  /* 0x0000000700007306 */ /* 0x000e300000209400 */
[----:B0-----:R-:W0:Y:S02]  /*0740*/  MUFU.RCP R0, R0 ;  /* 0x0000000000007308 */ /* 0x001e240000001000 */
[----:B0-----:R-:W-:-:S06]  /*0750*/  VIADD R3, R0, 0xffffffe ;  /* 0x0ffffffe00037836 */ /* 0x001fcc0000000000 */
[----:B------:R-:W0:Y:S02]  /*0760*/  F2I.FTZ.U32.TRUNC.NTZ R3, R3 ;  /* 0x0000000300037305 */ /* 0x000e24000021f000 */
[----:B0-----:R-:W-:-:S04]  /*0770*/  IMAD.MOV R8, RZ, RZ, -R3 ;  /* 0x000000ffff087224 */ /* 0x001fc800078e0a03 */
[----:B------:R-:W-:Y:S01]  /*0780*/  IMAD.MOV.U32 R2, RZ, RZ, R8 ;  /* 0x000000ffff027224 */ /* 0x000fe200078e0008 */
[----:B------:R-:W-:-:S03]  /*0790*/  IABS R8, R11 ;  /* 0x0000000b00087213 */ /* 0x000fc60000000000 */
[----:B------:R-:W-:Y:S02]  /*07a0*/  IMAD R5, R2, R7, RZ ;  /* 0x0000000702057224 */ /* 0x000fe400078e02ff */
[----:B------:R-:W-:Y:S02]  /*07b0*/  IMAD.MOV.U32 R2, RZ, RZ, RZ ;  /* 0x000000ffff027224 */ /* 0x000fe400078e00ff */
[----:B------:R-:W-:Y:S02]  /*07c0*/  IMAD.MOV R0, RZ, RZ, -R8 ;  /* 0x000000ffff007224 */ /* 0x000fe400078e0a08 */
        /* <DEDUP_REMOVED lines=9> */
[----:B------:R-:W-:-:S07]  /*0860*/  ISETP.GE.AND P2, PT, R0, RZ, PT ;  /* 0x000000ff0000720c */ /* 0x000fce0003f46270 */
[----:B------:R-:W-:Y:S01]  /*0870*/  @P0 VIADD R2, R2, 0x1 ;  /* 0x0000000102020836 */ /* 0x000fe20000000000 */
[----:B------:R-:W-:-:S05]  /*0880*/  ISETP.GE.AND P0, PT, R196, 0x20, PT ;  /* 0x00000020c400780c */ /* 0x000fca0003f06270 */
[----:B------:R-:W-:Y:S01]  /*0890*/  @!P2 IMAD.MOV R2, RZ, RZ, -R2 ;  /* 0x000000ffff02a224 */ /* 0x000fe200078e0a02 */
[----:B------:R-:W-:-:S05]  /*08a0*/  @!P1 LOP3.LUT R2, RZ, R11, RZ, 0x33, !PT ;  /* 0x0000000bff029212 */ /* 0x000fca00078e33ff */
[----:B------:R-:W-:Y:S02]  /*08b0*/  IMAD.MOV R0, RZ, RZ, -R2 ;  /* 0x000000ffff007224 */ /* 0x000fe400078e0a02 */
[----:B------:R-:W-:Y:S02]  /*08c0*/  IMAD.SHL.U32 R7, R2, 0x100, RZ ;  /* 0x0000010002077824 */ /* 0x000fe400078e00ff */
[----:B------:R-:W-:-:S04]  /*08d0*/  IMAD R0, R11, R0, R4 ;  /* 0x000000000b007224 */ /* 0x000fc800078e0204 */
[----:B------:R-:W-:Y:S02]  /*08e0*/  IMAD.IADD R3, R6, 0x1, R0 ;  /* 0x0000000106037824 */ /* 0x000fe400078e0200 */
[----:B------:R-:W0:Y:S02]  /*08f0*/  S2R R0, SR_TID.X ;  /* 0x0000000000007919 */ /* 0x000e240000002100 */
[C---:B0-----:R-:W-:Y:S02]  /*0900*/  LOP3.LUT R12, R0.reuse, 0x7f, RZ, 0xc0, !PT ;  /* 0x0000007f000c7812 */ /* 0x041fe400078ec0ff */
[----:B------:R-:W-:-:S03]  /*0910*/  LOP3.LUT R13, R0, 0x60, RZ, 0xc0, !PT ;  /* 0x00000060000d7812 */ /* 0x000fc600078ec0ff */
[----:B------:R-:W-:-:S05]  /*0920*/  IMAD R21, R3, 0x80, R12 ;  /* 0x0000008003157824 */ /* 0x000fca00078e020c */
[----:B------:R0:W-:Y:S01]  /*0930*/  STL [R1+0x328], R21 ;  /* 0x0003281501007387 */ /* 0x0001e20000100800 */
[----:B------:R-:W-:Y:S05]  /*0940*/  @!P0 BRA `(.L_x_0) ;  /* 0x000000bc00108947 */ /* 0x000fea0003800000 */
[----:B------:R-:W-:Y:S01]  /*0950*/  IABS R15, R152 ;  /* 0x00000098000f7213 */ /* 0x000fe20000000000 */
[----:B------:R-:W-:Y:S01]  /*0960*/  ULDC UR4, c[0x0][0x234] ;  /* 0x00008d0000047ab9 */ /* 0x000fe20000000800 */
[----:B------:R-:W-:Y:S01]  /*0970*/  IABS R2, R153 ;  /* 0x0000009900027213 */ /* 0x000fe20000000000 */
[----:B------:R-:W-:Y:S01]  /*0980*/  USHF.R.U32.HI UR6, URZ, 0x4, UR12 ;  /* 0x000000043f067899 */ /* 0x000fe2000801160c */
[----:B------:R-:W1:Y:S01]  /*0990*/  I2F.RP R6, R15 ;  /* 0x0000000f00067306 */ /* 0x000e620000209400 */
[----:B------:R-:W-:Y:S01]  /*09a0*/  IABS R12, R21 ;  /* 0x00000015000c7213 */ /* 0x000fe20000000000 */
[----:B------:R-:W-:Y:S01]  /*09b0*/  ULDC UR7, c[0x0][0x230] ;  /* 0x00008c0000077ab9 */ /* 0x000fe20000000800 */
[----:B------:R-:W-:Y:S02]  /*09c0*/  LEA.HI R56, R13, R7, RZ, 0x1b ;  /* 0x000000070d387211 */ /* 0x000fe400078fd8ff */
[----:B------:R-:W-:Y:S02]  /*09d0*/  CS2R R88, SRZ ;  /* 0x0000000000587805 */ /* 0x000fe4000001ff00 */
[----:B------:R-:W-:-:S02]  /*09e0*/  ISETP.GE.AND P5, PT, R21, RZ, PT ;  /* 0x000000ff1500720c */ /* 0x000fc40003fa6270 */
[----:B------:R-:W-:Y:S02]  /*09f0*/  CS2R R90, SRZ ;  /* 0x00000000005a7805 */ /* 0x000fe4000001ff00 */
[----:B------:R-:W-:Y:S01]  /*0a00*/  CS2R R92, SRZ ;  /* 0x00000000005c7805 */ /* 0x000fe2000001ff00 */
[----:B------:R-:W2:Y:S01]  /*0a10*/  I2F.RP R3, R2 ;  /* 0x0000000200037306 */ /* 0x000ea20000209400 */
[C---:B------:R-:W-:Y:S01]  /*0a20*/  VIADD R16, R56.reuse, 0xf8 ;  /* 0x000000f838107836 */ /* 0x040fe20000000000 */
[----:B------:R-:W-:Y:S01]  /*0a30*/  CS2R R94, SRZ ;  /* 0x00000000005e7805 */ /* 0x000fe2000001ff00 */
[C---:B------:R-:W-:Y:S01]  /*0a40*/  VIADD R17, R56.reuse, 0xf4 ;  /* 0x000000f438117836 */ /* 0x040fe20000000000 */
[----:B------:R-:W-:Y:S01]  /*0a50*/  CS2R R96, SRZ ;  /* 0x0000000000607805 */ /* 0x000fe2000001ff00 */
[C---:B------:R-:W-:Y:S01]  /*0a60*/  VIADD R18, R56.reuse, 0xf0 ;  /* 0x000000f038127836 */ /* 0x040fe20000000000 */
[----:B------:R-:W-:Y:S01]  /*0a70*/  CS2R R98, SRZ ;  /* 0x0000000000627805 */ /* 0x000fe2000001ff00 */
[C---:B------:R-:W-:Y:S01]  /*0a80*/  VIADD R19, R56.reuse, 0xec ;  /* 0x000000ec38137836 */ /* 0x040fe20000000000 */
[----:B-1----:R-:W1:Y:S01]  /*0a90*/  MUFU.RCP R6, R6 ;  /* 0x0000000600067308 */ /* 0x002e620000001000 */
[C---:B------:R-:W-:Y:S01]  /*0aa0*/  VIADD R20, R56.reuse, 0xe8 ;  /* 0x000000e838147836 */ /* 0x040fe20000000000 */
[----:B------:R-:W-:Y:S01]  /*0ab0*/  IABS R14, R18 ;  /* 0x00000012000e7213 */ /* 0x000fe20000000000 */
[C---:B------:R-:W-:Y:S01]  /*0ac0*/  VIADD R24, R56.reuse, 0xd0 ;  /* 0x000000d038187836 */ /* 0x040fe20000000000 */
[----:B------:R-:W-:Y:S01]  /*0ad0*/  CS2R R100, SRZ ;  /* 0x0000000000647805 */ /* 0x000fe2000001ff00 */
[C---:B------:R-:W-:Y:S01]  /*0ae0*/  VIADD R30, R56.reuse, 0xc8 ;  /* 0x000000c8381e7836 */ /* 0x040fe20000000000 */
[----:B------:R-:W-:Y:S01]  /*0af0*/  CS2R R102, SRZ ;  /* 0x0000000000667805 */ /* 0x000fe2000001ff00 */
[C---:B------:R-:W-:Y:S01]  /*0b00*/  VIADD R31, R56.reuse, 0xc4 ;  /* 0x000000c4381f7836 */ /* 0x040fe20000000000 */
[----:B--2---:R-:W2:Y:S01]  /*0b10*/  MUFU.RCP R3, R3 ;  /* 0x0000000300037308 */ /* 0x004ea20000001000 */
[----:B------:R-:W-:Y:S01]  /*0b20*/  IABS R22, R24 ;  /* 0x0000001800167213 */ /* 0x000fe20000000000 */
[----:B------:R-:W-:Y:S01]  /*0b30*/  VIADD R32, R56, 0xc0 ;  /* 0x000000c038207836 */ /* 0x000fe20000000000 */
[----:B------:R-:W-:-:S02]  /*0b40*/  CS2R R104, SRZ ;  /* 0x0000000000687805 */ /* 0x000fc4000001ff00 */
[----:B------:R-:W-:Y:S01]  /*0b50*/  IABS R26, R31 ;  /* 0x0000001f001a7213 */ /* 0x000fe20000000000 */
[C---:B------:R-:W-:Y:S01]  /*0b60*/  VIADD R33, R56.reuse, 0xbc ;  /* 0x000000bc38217836 */ /* 0x040fe20000000000 */
[----:B------:R-:W-:Y:S02]  /*0b70*/  CS2R R106, SRZ ;  /* 0x00000000006a7805 */ /* 0x000fe4000001ff00 */
[----:B------:R-:W-:Y:S01]  /*0b80*/  IABS R28, R32 ;  /* 0x00000020001c7213 */ /* 0x000fe20000000000 */
[----:B------:R-:W-:Y:S01]  /*0b90*/  VIADD R34, R56, 0xb8 ;  /* 0x000000b838227836 */ /* 0x000fe20000000000 */
[----:B------:R-:W-:Y:S01]  /*0ba0*/  CS2R R108, SRZ ;  /* 0x00000000006c7805 */ /* 0x000fe2000001ff00 */
[----:B-1----:R-:W-:Y:S01]  /*0bb0*/  VIADD R8, R6, 0xffffffe ;  /* 0x0ffffffe06087836 */ /* 0x002fe20000000000 */
[----:B------:R-:W-:Y:S01]  /*0bc0*/  CS2R R110, SRZ ;  /* 0x00000000006e7805 */ /* 0x000fe2000001ff00 */
[C---:B------:R-:W-:Y:S01]  /*0bd0*/  VIADD R6, R56.reuse, 0xfc ;  /* 0x000000fc38067836 */ /* 0x040fe20000000000 */
[----:B------:R-:W-:Y:S01]  /*0be0*/  CS2R R112, SRZ ;  /* 0x0000000000707805 */ /* 0x000fe2000001ff00 */
[----:B------:R1:W3:Y:S01]  /*0bf0*/  F2I.FTZ.U32.TRUNC.NTZ R9, R8 ;  /* 0x0000000800097305 */ /* 0x0002e2000021f000 */
[----:B------:R-:W-:Y:S01]  /*0c00*/  VIADD R35, R56, 0xb4 ;  /* 0x000000b438237836 */ /* 0x000fe20000000000 */
[----:B------:R-:W-:Y:S01]  /*0c10*/  CS2R R114, SRZ ;  /* 0x0000000000727805 */ /* 0x000fe2000001ff00 */
[----:B--2---:R-:W-:Y:S01]  /*0c20*/  VIADD R4, R3, 0xffffffe ;  /* 0x0ffffffe03047836 */ /* 0x004fe20000000000 */
[----:B------:R-:W-:Y:S01]  /*0c30*/  ISETP.GE.AND P3, PT, R6, RZ, PT ;  /* 0x000000ff0600720c */ /* 0x000fe20003f66270 */
[C---:B------:R-:W-:Y:S01]  /*0c40*/  VIADD R36, R56.reuse, 0xb0 ;  /* 0x000000b038247836 */ /* 0x040fe20000000000 */
[----:B------:R-:W-:Y:S01]  /*0c50*/  CS2R R116, SRZ ;  /* 0x0000000000747805 */ /* 0x000fe2000001ff00 */
[C---:B------:R-:W-:Y:S01]  /*0c60*/  VIADD R37, R56.reuse, 0xa8 ;  /* 0x000000a838257836 */ /* 0x040fe20000000000 */
[----:B------:R2:W4:Y:S01]  /*0c70*/  F2I.FTZ.U32.TRUNC.NTZ R5, R4 ;  /* 0x0000000400057305 */ /* 0x000522000021f000 */
[----:B-1----:R-:W-:Y:S01]  /*0c80*/  IMAD.MOV.U32 R8, RZ, RZ, RZ ;  /* 0x000000ffff087224 */ /* 0x002fe200078e00ff */
[----:B------:R-:W-:Y:S01]  /*0c90*/  CS2R R118, SRZ ;  /* 0x0000000000767805 */ /* 0x000fe2000001ff00 */
[C---:B------:R-:W-:Y:S01]  /*0ca0*/  VIADD R39, R56.reuse, 0x90 ;  /* 0x0000009038277836 */ /* 0x040fe20000000000 */
[----:B------:R-:W-:Y:S01]  /*0cb0*/  CS2R R120, SRZ ;  /* 0x0000000000787805 */ /* 0x000fe2000001ff00 */
[----:B------:R-:W-:Y:S01]  /*0cc0*/  VIADD R41, R56, 0x8c ;  /* 0x0000008c38297836 */ /* 0x000fe20000000000 */
[----:B------:R-:W-:Y:S01]  /*0cd0*/  CS2R R122, SRZ ;  /* 0x00000000007a7805 */ /* 0x000fe2000001ff00 */
[--C-:B---3--:R-:W-:Y:S01]  /*0ce0*/  IMAD.MOV R10, RZ, RZ, -R9.reuse ;  /* 0x000000ffff0a7224 */ /* 0x108fe200078e0a09 */
[----:B------:R-:W-:Y:S01]  /*0cf0*/  CS2R R124, SRZ ;  /* 0x00000000007c7805 */ /* 0x000fe2000001ff00 */
[----:B--2---:R-:W-:Y:S01]  /*0d00*/  IMAD.MOV.U32 R4, RZ, RZ, RZ ;  /* 0x000000ffff047224 */ /* 0x004fe200078e00ff */
[----:B------:R-:W-:Y:S01]  /*0d10*/  IABS R38, R41 ;  /* 0x0000002900267213 */ /* 0x000fe20000000000 */
[----:B------:R-:W-:Y:S01]  /*0d20*/  IMAD R11, R10, R15, RZ ;  /* 0x0000000f0a0b7224 */ /* 0x000fe200078e02ff */
[----:B------:R-:W-:Y:S01]  /*0d30*/  CS2R R126, SRZ ;  /* 0x00000000007e7805 */ /* 0x000fe2000001ff00 */
[----:B------:R-:W-:Y:S01]  /*0d40*/  IMAD.MOV.U32 R10, RZ, RZ, R12 ;  /* 0x000000ffff0a7224 */ /* 0x000fe200078e000c */
[----:B------:R-:W-:Y:S01]  /*0d50*/  IABS R12, R17 ;  /* 0x00000011000c7213 */ /* 0x000fe20000000000 */
[----:B------:R-:W-:Y:S01]  /*0d60*/  IMAD.HI.U32 R9, R9, R11, R8 ;  /* 0x0000000b09097227 */ /* 0x000fe200078e0008 */
[----:B------:R-:W-:-:S02]  /*0d70*/  IABS R8, R6 ;  /* 0x0000000600087213 */ /* 0x000fc40000000000 */
[----:B------:R-:W-:Y:S02]  /*0d80*/  CS2R R128, SRZ ;  /* 0x0000000000807805 */ /* 0x000fe4000001ff00 */
[----:B------:R-:W-:Y:S01]  /*0d90*/  CS2R R130, SRZ ;  /* 0x0000000000827805 */ /* 0x000fe2000001ff00 */
[----:B----4-:R-:W-:Y:S01]  /*0da0*/  IMAD.MOV R3, RZ, RZ, -R5 ;  /* 0x000000ffff037224 */ /* 0x010fe200078e0a05 */
[----:B------:R-:W-:Y:S01]  /*0db0*/  CS2R R132, SRZ ;  /* 0x0000000000847805 */ /* 0x000fe2000001ff00 */
[----:B------:R-:W-:Y:S01]  /*0dc0*/  IMAD.HI.U32 R9, R9, R10, RZ ;  /* 0x0000000a09097227 */ /* 0x000fe200078e00ff */
[----:B------:R-:W-:Y:S02]  /*0dd0*/  CS2R R134, SRZ ;  /* 0x0000000000867805 */ /* 0x000fe4000001ff00 */
[----:B------:R-:W-:Y:S02]  /*0de0*/  CS2R R136, SRZ ;  /* 0x0000000000887805 */ /* 0x000fe4000001ff00 */
[----:B------:R-:W-:Y:S01]  /*0df0*/  CS2R R138, SRZ ;  /* 0x00000000008a7805 */ /* 0x000fe2000001ff00 */
[----:B------:R-:W-:Y:S01]  /*0e00*/  IMAD.MOV R9, RZ, RZ, -R9 ;  /* 0x000000ffff097224 */ /* 0x000fe200078e0a09 */
[----:B------:R-:W-:Y:S01]  /*0e10*/  CS2R R140, SRZ ;  /* 0x00000000008c7805 */ /* 0x000fe2000001ff00 */
[----:B------:R-:W-:Y:S01]  /*0e20*/  IMAD R3, R3, R2, RZ ;  /* 0x0000000203037224 */ /* 0x000fe200078e02ff */
[----:B------:R-:W-:Y:S01]  /*0e30*/  CS2R R142, SRZ ;  /* 0x00000000008e7805 */ /* 0x000fe2000001ff00 */
[----:B------:R-:W-:Y:S01]  /*0e40*/  IMAD R10, R15, R9, R10 ;  /* 0x000000090f0a7224 */ /* 0x000fe200078e020a */
[----:B------:R-:W-:Y:S01]  /*0e50*/  IABS R9, R16 ;  /* 0x0000001000097213 */ /* 0x000fe20000000000 */
[----:B------:R-:W-:Y:S01]  /*0e60*/  IMAD.HI.U32 R5, R5, R3, R4 ;  /* 0x0000000305057227 */ /* 0x000fe200078e0004 */
[----:B------:R-:W-:-:S02]  /*0e70*/  CS2R R144, SRZ ;  /* 0x0000000000907805 */ /* 0x000fc4000001ff00 */
[----:B------:R-:W-:Y:S02]  /*0e80*/  CS2R R146, SRZ ;  /* 0x0000000000927805 */ /* 0x000fe4000001ff00 */
[----:B------:R-:W-:Y:S01]  /*0e90*/  ISETP.GT.U32.AND P0, PT, R15, R10, PT ;  /* 0x0000000a0f00720c */ /* 0x000fe20003f04070 */
[----:B------:R-:W-:Y:S01]  /*0ea0*/  VIADD R43, R56, 0x88 ;  /* 0x00000088382b7836 */ /* 0x000fe20000000000 */
[----:B------:R-:W-:Y:S01]  /*0eb0*/  CS2R R148, SRZ ;  /* 0x0000000000947805 */ /* 0x000fe2000001ff00 */
[C---:B------:R-:W-:Y:S01]  /*0ec0*/  IMAD.HI.U32 R3, R5.reuse, R8, RZ ;  /* 0x0000000805037227 */ /* 0x040fe200078e00ff */
[----:B------:R-:W-:Y:S01]  /*0ed0*/  CS2R R150, SRZ ;  /* 0x0000000000967805 */ /* 0x000fe2000001ff00 */
[----:B------:R-:W-:Y:S01]  /*0ee0*/  UMOV UR10, 0xfffffffe ;  /* 0xfffffffe000a7882 */ /* 0x000fe20000000000 */
[----:B------:R-:W-:Y:S01]  /*0ef0*/  UMOV UR11, 0x7fffffdf ;  /* 0x7fffffdf000b7882 */ /* 0x000fe20000000000 */
[----:B------:R-:W-:Y:S02]  /*0f00*/  IMAD.MOV R3, RZ, RZ, -R3 ;  /* 0x000000ffff037224 */ /* 0x000fe400078e0a03 */
[----:B------:R-:W-:-:S04]  /*0f10*/  IMAD.HI.U32 R4, R5, R9, RZ ;  /* 0x0000000905047227 */ /* 0x000fc800078e00ff */
[----:B------:R-:W-:Y:S02]  /*0f20*/  IMAD R3, R2, R3, R8 ;  /* 0x0000000302037224 */ /* 0x000fe400078e0208 */
[----:B------:R-:W-:Y:S01]  /*0f30*/  @!P0 IMAD.IADD R10, R10, 0x1, -R15 ;  /* 0x000000010a0a8824 */ /* 0x000fe200078e0a0f */
[----:B------:R-:W-:Y:S01]  /*0f40*/  ISETP.NE.AND P0, PT, R152, RZ, PT ;  /* 0x000000ff9800720c */ /* 0x000fe20003f05270 */
[----:B------:R-:W-:Y:S01]  /*0f50*/  IMAD.HI.U32 R6, R5, R12, RZ ;  /* 0x0000000c05067227 */ /* 0x000fe200078e00ff */
[----:B------:R-:W-:Y:S02]  /*0f60*/  ISETP.GT.U32.AND P2, PT, R2, R3, PT ;  /* 0x000000030200720c */ /* 0x000fe40003f44070 */
[----:B------:R-:W-:Y:S01]  /*0f70*/  ISETP.GT.U32.AND P1, PT, R15, R10, PT ;  /* 0x0000000a0f00720c */ /* 0x000fe20003f24070 */
[----:B------:R-:W-:Y:S02]  /*0f80*/  IMAD.MOV R11, RZ, RZ, -R4 ;  /* 0x000000ffff0b7224 */ /* 0x000fe400078e0a04 */
[----:B------:R-:W-:-:S02]  /*0f90*/  IMAD.MOV R13, RZ, RZ, -R6 ;  /* 0x000000ffff0d7224 */ /* 0x000fc400078e0a06 */
[C---:B------:R-:W-:Y:S02]  /*0fa0*/  IMAD R6, R2.reuse, R11, R9 ;  /* 0x0000000b02067224 */ /* 0x040fe400078e0209 */
[----:B------:R-:W-:Y:S01]  /*0fb0*/  IMAD R8, R2, R13, R12 ;  /* 0x0000000d02087224 */ /* 0x000fe200078e020c */
[----:B------:R-:W-:Y:S01]  /*0fc0*/  IABS R12, R19 ;  /* 0x00000013000c7213 */ /* 0x000fe20000000000 */
[----:B------:R-:W-:-:S03]  /*0fd0*/  IMAD.HI.U32 R4, R5, R14, RZ ;  /* 0x0000000e05047227 */ /* 0x000fc600078e00ff */
[----:B------:R-:W-:Y:S01]  /*0fe0*/  ISETP.GT.U32.AND P4, PT, R2, R8, PT ;  /* 0x000000080200720c */ /* 0x000fe20003f84070 */
[----:B------:R-:W-:Y:S02]  /*0ff0*/  @!P2 IMAD.IADD R3, R3, 0x1, -R2 ;  /* 0x000000010303a824 */ /* 0x000fe400078e0a02 */
[----:B------:R-:W-:Y:S01]  /*1000*/  @!P1 IMAD.IADD R10, R10, 0x1, -R15 ;  /* 0x000000010a0a9824 */ /* 0x000fe200078e0a0f */
[C---:B------:R-:W-:Y:S01]  /*1010*/  ISETP.GT.U32.AND P1, PT, R2.reuse, R6, PT ;  /* 0x000000060200720c */ /* 0x040fe20003f24070 */
[----:B------:R-:W-:Y:S01]  /*1020*/  IMAD.MOV R9, RZ, RZ, -R4 ;  /* 0x000000ffff097224 */ /* 0x000fe200078e0a04 */
[----:B------:R-:W-:Y:S01]  /*1030*/  ISETP.GT.U32.AND P6, PT, R2, R3, PT ;  /* 0x000000030200720c */ /* 0x000fe20003fc4070 */
[----:B------:R-:W-:Y:S02]  /*1040*/  IMAD.MOV.U32 R4, RZ, RZ, R10 ;  /* 0x000000ffff047224 */ /* 0x000fe400078e000a */
[----:B------:R-:W-:-:S04]  /*1050*/  IMAD.HI.U32 R10, R5, R12, RZ ;  /* 0x0000000c050a7227 */ /* 0x000fc800078e00ff */
[----:B------:R-:W-:Y:S02]  /*1060*/  IMAD.MOV R13, RZ, RZ, -R10 ;  /* 0x000000ffff0d7224 */ /* 0x000fe400078e0a0a */
[----:B------:R-:W-:Y:S01]  /*1070*/  IMAD R9, R2, R9, R14 ;  /* 0x0000000902097224 */ /* 0x000fe200078e020e */
[----:B------:R-:W-:Y:S01]  /*1080*/  IABS R14, R20 ;  /* 0x00000014000e7213 */ /* 0x000fe20000000000 */
[--C-:B------:R-:W-:Y:S01]  /*1090*/  @!P1 IMAD.IADD R6, R6, 0x1, -R2.reuse ;  /* 0x0000000106069824 */ /* 0x100fe200078e0a02 */
[----:B------:R-:W-:Y:S01]  /*10a0*/  ISETP.GE.AND P1, PT, R18, RZ, PT ;  /* 0x000000ff1200720c */ /* 0x000fe20003f26270 */
[----:B------:R-:W-:Y:S01]  /*10b0*/  @!P4 IMAD.IADD R8, R8, 0x1, -R2 ;  /* 0x000000010808c824 */ /* 0x000fe200078e0a02 */
[C---:B------:R-:W-:Y:S01]  /*10c0*/  ISETP.GT.U32.AND P2, PT, R2.reuse, R9, PT ;  /* 0x000000090200720c */ /* 0x040fe20003f44070 */
[C---:B------:R-:W-:Y:S01]  /*10d0*/  IMAD R10, R2.reuse, R13, R12 ;  /* 0x0000000d020a7224 */ /* 0x040fe200078e020c */
[C---:B------:R-:W-:Y:S01]  /*10e0*/  ISETP.GT.U32.AND P4, PT, R2.reuse, R6, PT ;  /* 0x000000060200720c */ /* 0x040fe20003f84070 */
[----:B------:R-:W-:Y:S01]  /*10f0*/  @!P6 IMAD.IADD R3, R3, 0x1, -R2 ;  /* 0x000000010303e824 */ /* 0x000fe200078e0a02 */
[----:B------:R-:W-:Y:S01]  /*1100*/  ISETP.GT.U32.AND P6, PT, R2, R8, PT ;  /* 0x000000080200720c */ /* 0x000fe20003fc4070 */
[----:B------:R-:W-:-:S04]  /*1110*/  IMAD.HI.U32 R11, R5, R14, RZ ;  /* 0x0000000e050b7227 */ /* 0x000fc800078e00ff */
[----:B------:R-:W-:Y:S01]  /*1120*/  @!P3 IMAD.MOV R3, RZ, RZ, -R3 ;  /* 0x000000ffff03b224 */ /* 0x000fe200078e0a03 */
[----:B------:R-:W-:Y:S01]  /*1130*/  ISETP.GT.U32.AND P3, PT, R2, R10, PT ;  /* 0x0000000a0200720c */ /* 0x000fe20003f64070 */
[----:B------:R-:W-:Y:S01]  /*1140*/  @!P5 IMAD.MOV R4, RZ, RZ, -R4 ;  /* 0x000000ffff04d224 */ /* 0x000fe200078e0a04 */
[----:B------:R-:W-:Y:S01]  /*1150*/  ISETP.GE.AND P5, PT, R16, RZ, PT ;  /* 0x000000ff1000720c */ /* 0x000fe20003fa6270 */
[----:B------:R-:W-:Y:S01]  /*1160*/  IMAD.MOV R11, RZ, RZ, -R11 ;  /* 0x000000ffff0b7224 */ /* 0x000fe200078e0a0b */
[----:B------:R-:W-:Y:S01]  /*1170*/  @!P0 LOP3.LUT R4, RZ, R152, RZ, 0x33, !PT ;  /* 0x00000098ff048212 */ /* 0x000fe200078e33ff */
[----:B------:R-:W-:Y:S01]  /*1180*/  VIADD R15, R56, 0xe4 ;  /* 0x000000e4380f7836 */ /* 0x000fe20000000000 */
[----:B------:R-:W-:Y:S01]  /*1190*/  ISETP.GE.AND P0, PT, R17, RZ, PT ;  /* 0x000000ff1100720c */ /* 0x000fe20003f06270 */
[----:B------:R-:W-:Y:S02]  /*11a0*/  IMAD R11, R2, R11, R14 ;  /* 0x0000000b020b7224 */ /* 0x000fe400078e020e */
[--C-:B------:R-:W-:Y:S01]  /*11b0*/  @!P4 IMAD.IADD R6, R6, 0x1, -R2.reuse ;  /* 0x000000010606c824 */ /* 0x100fe200078e0a02 */
[----:B------:R-:W-:Y:S01]  /*11c0*/  IABS R14, R15 ;  /* 0x0000000f000e7213 */ /* 0x000fe20000000000 */
[--C-:B------:R-:W-:Y:S01]  /*11d0*/  @!P6 IMAD.IADD R8, R8, 0x1, -R2.reuse ;  /* 0x000000010808e824 */ /* 0x100fe200078e0a02 */
[----:B------:R-:W-:Y:S01]  /*11e0*/  ISETP.GE.AND P4, PT, R19, RZ, PT ;  /* 0x000000ff1300720c */ /* 0x000fe20003f86270 */
[----:B------:R-:W-:Y:S01]  /*11f0*/  VIADD R19, R56, 0xdc ;  /* 0x000000dc38137836 */ /* 0x000fe20000000000 */
[----:B------:R-:W-:Y:S01]  /*1200*/  ISETP.GT.U32.AND P6, PT, R2, R11, PT ;  /* 0x0000000b0200720c */ /* 0x000fe20003fc4070 */
[----:B------:R-:W-:Y:S01]  /*1210*/  @!P3 IMAD.IADD R10, R10, 0x1, -R2 ;  /* 0x000000010a0ab824 */ /* 0x000fe200078e0a02 */
[----:B------:R-:W-:Y:S01]  /*1220*/  ISETP.GE.AND P3, PT, R15, RZ, PT ;  /* 0x000000ff0f00720c */ /* 0x000fe20003f66270 */
[----:B------:R-:W-:Y:S01]  /*1230*/  IMAD.HI.U32 R12, R5, R14, RZ ;  /* 0x0000000e050c7227 */ /* 0x000fe200078e00ff */
[----:B------:R-:W-:-:S03]  /*1240*/  IABS R17, R19 ;  /* 0x0000001300117213 */ /* 0x000fc60000000000 */
[----:B------:R-:W-:Y:S01]  /*1250*/  @!P5 IMAD.MOV R6, RZ, RZ, -R6 ;  /* 0x000000ffff06d224 */ /* 0x000fe200078e0a06 */
[C---:B------:R-:W-:Y:S01]  /*1260*/  ISETP.GT.U32.AND P5, PT, R2.reuse, R10, PT ;  /* 0x0000000a0200720c */ /* 0x040fe20003fa4070 */
[----:B------:R-:W-:Y:S02]  /*1270*/  IMAD.MOV R15, RZ, RZ, -R12 ;  /* 0x000000ffff0f7224 */ /* 0x000fe400078e0a0c */
[----:B------:R-:W-:Y:S02]  /*1280*/  @!P2 IMAD.IADD R9, R9, 0x1, -R2 ;  /* 0x000000010909a824 */ /* 0x000fe400078e0a02 */
[C---:B------:R-:W-:Y:S02]  /*1290*/  IMAD R12, R2.reuse, R15, R14 ;  /* 0x0000000f020c7224 */ /* 0x040fe400078e020e */
[----:B------:R-:W-:Y:S01]  /*12a0*/  IMAD.HI.U32 R14, R5, R17, RZ ;  /* 0x00000011050e7227 */ /* 0x000fe200078e00ff */
[----:B------:R-:W-:-:S03]  /*12b0*/  ISETP.GT.U32.AND P2, PT, R2, R9, PT ;  /* 0x000000090200720c */ /* 0x000fc60003f44070 */
[----:B------:R-:W-:Y:S02]  /*12c0*/  @!P6 IMAD.IADD R11, R11, 0x1, -R2 ;  /* 0x000000010b0be824 */ /* 0x000fe400078e0a02 */
[----:B------:R-:W-:Y:S02]  /*12d0*/  VIADD R18, R56, 0xe0 ;  /* 0x000000e038127836 */ /* 0x000fe40000000000 */
[----:B------:R-:W-:Y:S01]  /*12e0*/  IMAD.MOV R14, RZ, RZ, -R14 ;  /* 0x000000ffff0e7224 */ /* 0x000fe200078e0a0e */
[----:B------:R-:W-:Y:S01]  /*12f0*/  ISETP.GT.U32.AND P6, PT, R2, R11, PT ;  /* 0x0000000b0200720c */ /* 0x000fe20003fc4070 */
[----:B------:R-:W-:Y:S01]  /*1300*/  @!P5 IMAD.IADD R10, R10, 0x1, -R2 ;  /* 0x000000010a0ad824 */ /* 0x000fe200078e0a02 */
[----:B------:R-:W-:Y:S01]  /*1310*/  IABS R16, R18 ;  /* 0x0000001200107213 */ /* 0x000fe20000000000 */
[----:B------:R-:W-:Y:S02]  /*1320*/  IMAD R15, R2, R14, R17 ;  /* 0x0000000e020f7224 */ /* 0x000fe400078e0211 */
[----:B------:R-:W-:-:S02]  /*1330*/  @!P4 IMAD.MOV R10, RZ, RZ, -R10 ;  /* 0x000000ffff0ac224 */ /* 0x000fc400078e0a0a */
[----:B------:R-:W-:Y:S01]  /*1340*/  IMAD.HI.U32 R13, R5, R16, RZ ;  /* 0x00000010050d7227 */ /* 0x000fe200078e00ff */
[----:B------:R-:W-:-:S03]  /*1350*/  ISETP.GT.U32.AND P4, PT, R2, R15, PT ;  /* 0x0000000f0200720c */ /* 0x000fc60003f84070 */
[----:B------:R-:W-:Y:S01]  /*1360*/  @!P2 IMAD.IADD R9, R9, 0x1, -R2 ;  /* 0x000000010909a824 */ /* 0x000fe200078e0a02 */
[----:B------:R-:W-:Y:S01]  /*1370*/  ISETP.GE.AND P2, PT, R20, RZ, PT ;  /* 0x000000ff1400720c */ /* 0x000fe20003f46270 */
[----:B------:R-:W-:Y:S01]  /*1380*/  @!P0 IMAD.MOV R8, RZ, RZ, -R8 ;  /* 0x000000ffff088224 */ /* 0x000fe200078e0a08 */
[C---:B------:R-:W-:Y:S01]  /*1390*/  ISETP.GT.U32.AND P0, PT, R2.reuse, R12, PT ;  /* 0x0000000c0200720c */ /* 0x040fe20003f04070 */
[----:B------:R-:W-:Y:S02]  /*13a0*/  IMAD.MOV R13, RZ, RZ, -R13 ;  /* 0x000000ffff0d7224 */ /* 0x000fe400078e0a0d */
[----:B------:R-:W-:Y:S01]  /*13b0*/  @!P6 IMAD.IADD R11, R11, 0x1, -R2 ;  /* 0x000000010b0be824 */ /* 0x000fe200078e0a02 */
[----:B------:R-:W-:Y:S01]  /*13c0*/  ISETP.GE.AND P6, PT, R19, RZ, PT ;  /* 0x000000ff1300720c */ /* 0x000fe20003fc6270 */
[----:B------:R-:W-:Y:S02]  /*13d0*/  IMAD R13, R2, R13, R16 ;  /* 0x0000000d020d7224 */ /* 0x000fe400078e0210 */
[----:B------:R-:W-:-:S02]  /*13e0*/  VIADD R19, R56, 0xd4 ;  /* 0x000000d438137836 */ /* 0x000fc40000000000 */
[----:B------:R-:W-:Y:S01]  /*13f0*/  VIADD R16, R56, 0xd8 ;  /* 0x000000d838107836 */ /* 0x000fe20000000000 */
[----:B------:R-:W-:Y:S01]  /*1400*/  ISETP.GT.U32.AND P5, PT, R2, R13, PT ;  /* 0x0000000d0200720c */ /* 0x000fe20003fa4070 */
[--C-:B------:R-:W-:Y:S01]  /*1410*/  @!P4 IMAD.IADD R15, R15, 0x1, -R2.reuse ;  /* 0x000000010f0fc824 */ /* 0x100fe200078e0a02 */
[----:B------:R-:W-:Y:S01]  /*1420*/  IABS R20, R19 ;  /* 0x0000001300147213 */ /* 0x000fe20000000000 */
[----:B------:R-:W-:Y:S01]  /*1430*/  @!P1 IMAD.MOV R9, RZ, RZ, -R9 ;  /* 0x000000ffff099224 */ /* 0x000fe200078e0a09 */
[----:B------:R-:W-:Y:S01]  /*1440*/  ISETP.GE.AND P1, PT, R18, RZ, PT ;  /* 0x000000ff1200720c */ /* 0x000fe20003f26270 */
[----:B------:R-:W-:Y:S01]  /*1450*/  @!P0 IMAD.IADD R12, R12, 0x1, -R2 ;  /* 0x000000010c0c8824 */ /* 0x000fe200078e0a02 */
[----:B------:R-:W-:Y:S01]  /*1460*/  IABS R18, R16 ;  /* 0x0000001000127213 */ /* 0x000fe20000000000 */
[----:B------:R-:W-:Y:S01]  /*1470*/  @!P2 IMAD.MOV R11, RZ, RZ, -R11 ;  /* 0x000000ffff0ba224 */ /* 0x000fe200078e0a0b */
[----:B------:R-:W-:Y:S01]  /*1480*/  ISETP.GE.AND P2, PT, R16, RZ, PT ;  /* 0x000000ff1000720c */ /* 0x000fe20003f46270 */
[----:B------:R-:W-:Y:S01]  /*1490*/  IMAD.HI.U32 R16, R5, R20, RZ ;  /* 0x0000001405107227 */ /* 0x000fe200078e00ff */
[----:B------:R-:W-:-:S02]  /*14a0*/  ISETP.GT.U32.AND P4, PT, R2, R15, PT ;  /* 0x0000000f0200720c */ /* 0x000fc40003f84070 */
[----:B------:R-:W-:Y:S01]  /*14b0*/  ISETP.GT.U32.AND P0, PT, R2, R12, PT ;  /* 0x0000000c0200720c */ /* 0x000fe20003f04070 */
[----:B------:R-:W-:-:S04]  /*14c0*/  IMAD.HI.U32 R17, R5, R22, RZ ;  /* 0x0000001605117227 */ /* 0x000fc800078e00ff */
[----:B0-----:R-:W-:Y:S02]  /*14d0*/  IMAD.MOV R21, RZ, RZ, -R16 ;  /* 0x000000ffff157224 */ /* 0x001fe400078e0a10 */
[----:B------:R-:W-:Y:S02]  /*14e0*/  @!P5 IMAD.IADD R13, R13, 0x1, -R2 ;  /* 0x000000010d0dd824 */ /* 0x000fe400078e0a02 */
[----:B------:R-:W-:Y:S02]  /*14f0*/  IMAD.MOV R23, RZ, RZ, -R17 ;  /* 0x000000ffff177224 */ /* 0x000fe400078e0a11 */
[C---:B------:R-:W-:Y:S01]  /*1500*/  IMAD R17, R2.reuse, R21, R20 ;  /* 0x0000001502117224 */ /* 0x040fe200078e0214 */
[C---:B------:R-:W-:Y:S01]  /*1510*/  ISETP.GT.U32.AND P5, PT, R2.reuse, R13, PT ;  /* 0x0000000d0200720c */ /* 0x040fe20003fa4070 */
[----:B------:R-:W-:Y:S02]  /*1520*/  @!P4 IMAD.IADD R15, R15, 0x1, -R2 ;  /* 0x000000010f0fc824 */ /* 0x000fe400078e0a02 */
[----:B------:R-:W-:Y:S01]  /*1530*/  IMAD.HI.U32 R14, R5, R18, RZ ;  /* 0x00000012050e7227 */ /* 0x000fe200078e00ff */
[----:B------:R-:W-:-:S03]  /*1540*/  ISETP.GT.U32.AND P4, PT, R2, R17, PT ;  /* 0x000000110200720c */ /* 0x000fc60003f84070 */
[----:B------:R-:W-:Y:S01]  /*1550*/  @!P0 IMAD.IADD R12, R12, 0x1, -R2 ;  /* 0x000000010c0c8824 */ /* 0x000fe200078e0a02 */
[----:B------:R-:W-:Y:S01]  /*1560*/  ISETP.GE.AND P0, PT, R19, RZ, PT ;  /* 0x000000ff1300720c */ /* 0x000fe20003f06270 */
[----:B------:R-:W-:Y:S02]  /*1570*/  IMAD.MOV R19, RZ, RZ, -R14 ;  /* 0x000000ffff137224 */ /* 0x000fe400078e0a0e */
[----:B------:R-:W-:Y:S02]  /*1580*/  VIADD R14, R56, 0xcc ;  /* 0x000000cc380e7836 */ /* 0x000fe40000000000 */
[----:B------:R-:W-:Y:S02]  /*1590*/  IMAD R16, R2, R19, R18 ;  /* 0x0000001302107224 */ /* 0x000fe400078e0212 */
[----:B------:R-:W-:Y:S01]  /*15a0*/  @!P5 IMAD.IADD R13, R13, 0x1, -R2 ;  /* 0x000000010d0dd824 */ /* 0x000fe200078e0a02 */
[----:B------:R-:W-:Y:S01]  /*15b0*/  ISETP.GE.AND P5, PT, R24, RZ, PT ;  /* 0x000000ff1800720c */ /* 0x000fe20003fa6270 */
[C---:B------:R-:W-:Y:S01]  /*15c0*/  IMAD R18, R2.reuse, R23, R22 ;  /* 0x0000001702127224 */ /* 0x040fe200078e0216 */
[----:B------:R-:W-:Y:S01]  /*15d0*/  IABS R22, R14 ;  /* 0x0000000e00167213 */ /* 0x000fe20000000000 */
[----:B------:R-:W-:Y:S01]  /*15e0*/  @!P3 IMAD.MOV R12, RZ, RZ, -R12 ;  /* 0x000000ffff0cb224 */ /* 0x000fe200078e0a0c */
[----:B------:R-:W-:Y:S01]  /*15f0*/  ISETP.GT.U32.AND P3, PT, R2, R16, PT ;  /* 0x000000100200720c */ /* 0x000fe20003f64070 */
[----:B------:R-:W-:Y:S01]  /*1600*/  @!P4 IMAD.IADD R17, R17, 0x1, -R2 ;  /* 0x000000011111c824 */ /* 0x000fe200078e0a02 */
[----:B------:R-:W-:Y:S01]  /*1610*/  IABS R24, R30 ;  /* 0x0000001e00187213 */ /* 0x000fe20000000000 */
[----:B------:R-:W-:Y:S01]  /*1620*/  @!P1 IMAD.MOV R13, RZ, RZ, -R13 ;  /* 0x000000ffff0d9224 */ /* 0x000fe200078e0a0d */
[----:B------:R-:W-:Y:S01]  /*1630*/  ISETP.GE.AND P1, PT, R14, RZ, PT ;  /* 0x000000ff0e00720c */ /* 0x000fe20003f26270 */
[----:B------:R-:W-:Y:S01]  /*1640*/  @!P6 IMAD.MOV R15, RZ, RZ, -R15 ;  /* 0x000000ffff0fe224 */ /* 0x000fe200078e0a0f */
[C---:B------:R-:W-:Y:S01]  /*1650*/  ISETP.GT.U32.AND P4, PT, R2.reuse, R17, PT ;  /* 0x000000110200720c */ /* 0x040fe20003f84070 */
[----:B------:R-:W-:Y:S01]  /*1660*/  IMAD.HI.U32 R14, R5, R22, RZ ;  /* 0x00000016050e7227 */ /* 0x000fe200078e00ff */
[----:B------:R-:W-:-:S03]  /*1670*/  ISETP.GT.U32.AND P6, PT, R2, R18, PT ;  /* 0x000000120200720c */ /* 0x000fc60003fc4070 */
[----:B------:R-:W-:-:S04]  /*1680*/  IMAD.HI.U32 R19, R5, R24, RZ ;  /* 0x0000001805137227 */ /* 0x000fc800078e00ff */
[----:B------:R-:W-:-:S04]  /*1690*/  IMAD.HI.U32 R20, R5, R26, RZ ;  /* 0x0000001a05147227 */ /* 0x000fc800078e00ff */
[----:B------:R-:W-:Y:S02]  /*16a0*/  IMAD.MOV R23, RZ, RZ, -R14 ;  /* 0x000000ffff177224 */ /* 0x000fe400078e0a0e */
[----:B------:R-:W-:Y:S02]  /*16b0*/  IMAD.MOV R25, RZ, RZ, -R19 ;  /* 0x000000ffff197224 */ /* 0x000fe400078e0a13 */
[----:B------:R-:W-:Y:S02]  /*16c0*/  IMAD.MOV R27, RZ, RZ, -R20 ;  /* 0x000000ffff1b7224 */ /* 0x000fe400078e0a14 */
[----:B------:R-:W-:Y:S02]  /*16d0*/  @!P3 IMAD.IADD R16, R16, 0x1, -R2 ;  /* 0x000000011010b824 */ /* 0x000fe400078e0a02 */
[C---:B------:R-:W-:Y:S02]  /*16e0*/  IMAD R19, R2.reuse, R23, R22 ;  /* 0x0000001702137224 */ /* 0x040fe400078e0216 */
[C---:B------:R-:W-:Y:S01]  /*16f0*/  IMAD R20, R2.reuse, R25, R24 ;  /* 0x0000001902147224 */ /* 0x040fe200078e0218 */
[C---:B------:R-:W-:Y:S01]  /*1700*/  ISETP.GT.U32.AND P3, PT, R2.reuse, R16, PT ;  /* 0x000000100200720c */ /* 0x040fe20003f64070 */
[--C-:B------:R-:W-:Y:S01]  /*1710*/  @!P4 IMAD.IADD R17, R17, 0x1, -R2.reuse ;  /* 0x000000011111c824 */ /* 0x100fe200078e0a02 */
[----:B------:R-:W-:Y:S01]  /*1720*/  ISETP.GT.U32.AND P4, PT, R2, R19, PT ;  /* 0x000000130200720c */ /* 0x000fe20003f84070 */
[----:B------:R-:W-:Y:S01]  /*1730*/  @!P6 IMAD.IADD R18, R18, 0x1, -R2 ;  /* 0x000000011212e824 */ /* 0x000fe200078e0a02 */
[----:B------:R-:W-:Y:S01]  /*1740*/  ISETP.GT.U32.AND P6, PT, R2, R20, PT ;  /* 0x000000140200720c */ /* 0x000fe20003fc4070 */
[----:B------:R-:W-:Y:S01]  /*1750*/  IMAD.HI.U32 R21, R5, R28, RZ ;  /* 0x0000001c05157227 */ /* 0x000fe200078e00ff */
[----:B------:R-:W-:-:S03]  /*1760*/  IABS R24, R33 ;  /* 0x0000002100187213 */ /* 0x000fc60000000000 */
[----:B------:R-:W-:Y:S02]  /*1770*/  IMAD.MOV R29, RZ, RZ, -R21 ;  /* 0x000000ffff1d7224 */ /* 0x000fe400078e0a15 */
[----:B------:R-:W-:Y:S01]  /*1780*/  IMAD R21, R2, R27, R26 ;  /* 0x0000001b02157224 */ /* 0x000fe200078e021a */
[----:B------:R-:W-:Y:S01]  /*1790*/  IABS R26, R34 ;  /* 0x00000022001a7213 */ /* 0x000fe20000000000 */
[--C-:B------:R-:W-:Y:S01]  /*17a0*/  @!P3 IMAD.IADD R16, R16, 0x1, -R2.reuse ;  /* 0x000000011010b824 */ /* 0x100fe200078e0a02 */
[----:B------:R-:W-:Y:S01]  /*17b0*/  ISETP.GE.AND P3, PT, R30, RZ, PT ;  /* 0x000000ff1e00720c */ /* 0x000fe20003f66270 */
[--C-:B------:R-:W-:Y:S01]  /*17c0*/  @!P4 IMAD.IADD R19, R19, 0x1, -R2.reuse ;  /* 0x000000011313c824 */ /* 0x100fe200078e0a02 */
[----:B------:R-:W-:Y:S01]  /*17d0*/  ISETP.GT.U32.AND P4, PT, R2, R18, PT ;  /* 0x000000120200720c */ /* 0x000fe20003f84070 */
[----:B------:R-:W-:Y:S01]  /*17e0*/  @!P6 IMAD.IADD R20, R20, 0x1, -R2 ;  /* 0x000000011414e824 */ /* 0x000fe200078e0a02 */
[----:B------:R-:W-:Y:S01]  /*17f0*/  IABS R30, R37 ;  /* 0x00000025001e7213 */ /* 0x000fe20000000000 */
[----:B------:R-:W-:Y:S01]  /*1800*/  @!P2 IMAD.MOV R16, RZ, RZ, -R16 ;  /* 0x000000ffff10a224 */ /* 0x000fe200078e0a10 */
[C---:B------:R-:W-:Y:S01]  /*1810*/  ISETP.GT.U32.AND P2, PT, R2.reuse, R19, PT ;  /* 0x000000130200720c */ /* 0x040fe20003f44070 */
[----:B------:R-:W-:Y:S01]  /*1820*/  IMAD.HI.U32 R14, R5, R24, RZ ;  /* 0x00000018050e7227 */ /* 0x000fe200078e00ff */
[----:B------:R-:W-:-:S03]  /*1830*/  ISETP.GT.U32.AND P6, PT, R2, R20, PT ;  /* 0x000000140200720c */ /* 0x000fc60003fc4070 */
[----:B------:R-:W-:-:S04]  /*1840*/  IMAD.HI.U32 R23, R5, R26, RZ ;  /* 0x0000001a05177227 */ /* 0x000fc800078e00ff */
[----:B------:R-:W-:Y:S02]  /*1850*/  IMAD.MOV R25, RZ, RZ, -R14 ;  /* 0x000000ffff197224 */ /* 0x000fe400078e0a0e */
[C---:B------:R-:W-:Y:S01]  /*1860*/  IMAD R22, R2.reuse, R29, R28 ;  /* 0x0000001d02167224 */ /* 0x040fe200078e021c */
[----:B------:R-:W-:Y:S01]  /*1870*/  IABS R28, R35 ;  /* 0x00000023001c7213 */ /* 0x000fe20000000000 */
[----:B------:R-:W-:Y:S01]  /*1880*/  IMAD.MOV R27, RZ, RZ, -R23 ;  /* 0x000000ffff1b7224 */ /* 0x000fe200078e0a17 */
[----:B------:R-:W-:Y:S01]  /*1890*/  IABS R29, R36 ;  /* 0x00000024001d7213 */ /* 0x000fe20000000000 */
[C---:B------:R-:W-:Y:S02]  /*18a0*/  IMAD R23, R2.reuse, R25, R24 ;  /* 0x0000001902177224 */ /* 0x040fe400078e0218 */
[----:B------:R-:W-:Y:S01]  /*18b0*/  @!P0 IMAD.MOV R17, RZ, RZ, -R17 ;  /* 0x000000ffff118224 */ /* 0x000fe200078e0a11 */
[----:B------:R-:W-:Y:S01]  /*18c0*/  ISETP.GT.U32.AND P0, PT, R2, R21, PT ;  /* 0x000000150200720c */ /* 0x000fe20003f04070 */
[----:B------:R-:W-:Y:S01]  /*18d0*/  @!P4 IMAD.IADD R18, R18, 0x1, -R2 ;  /* 0x000000011212c824 */ /* 0x000fe200078e0a02 */
[C---:B------:R-:W-:Y:S01]  /*18e0*/  ISETP.GT.U32.AND P4, PT, R2.reuse, R22, PT ;  /* 0x000000160200720c */ /* 0x040fe20003f84070 */
[----:B------:R-:W-:-:S02]  /*18f0*/  IMAD R24, R2, R27, R26 ;  /* 0x0000001b02187224 */ /* 0x000fc400078e021a */
[--C-:B------:R-:W-:Y:S01]  /*1900*/  @!P2 IMAD.IADD R19, R19, 0x1, -R2.reuse ;  /* 0x000000011313a824 */ /* 0x100fe200078e0a02 */
[----:B------:R-:W-:Y:S01]  /*1910*/  ISETP.GT.U32.AND P2, PT, R2, R23, PT ;  /* 0x000000170200720c */ /* 0x000fe20003f44070 */
[----:B------:R-:W-:Y:S01]  /*1920*/  @!P6 IMAD.IADD R20, R20, 0x1, -R2 ;  /* 0x000000011414e824 */ /* 0x000fe200078e0a02 */
[----:B------:R-:W-:Y:S01]  /*1930*/  ISETP.GT.U32.AND P6, PT, R2, R24, PT ;  /* 0x000000180200720c */ /* 0x000fe20003fc4070 */
[----:B------:R-:W-:-:S04]  /*1940*/  IMAD.HI.U32 R14, R5, R28, RZ ;  /* 0x0000001c050e7227 */ /* 0x000fc800078e00ff */
[--C-:B------:R-:W-:Y:S01]  /*1950*/  @!P0 IMAD.IADD R21, R21, 0x1, -R2.reuse ;  /* 0x0000000115158824 */ /* 0x100fe200078e0a02 */
[----:B------:R-:W-:Y:S01]  /*1960*/  ISETP.GE.AND P0, PT, R31, RZ, PT ;  /* 0x000000ff1f00720c */ /* 0x000fe20003f06270 */
[----:B------:R-:W-:Y:S01]  /*1970*/  @!P4 IMAD.IADD R22, R22, 0x1, -R2 ;  /* 0x000000011616c824 */ /* 0x000fe200078e0a02 */
[----:B------:R-:W-:Y:S01]  /*1980*/  ISETP.GE.AND P4, PT, R32, RZ, PT ;  /* 0x000000ff2000720c */ /* 0x000fe20003f86270 */
[----:B------:R-:W-:-:S04]  /*1990*/  IMAD.HI.U32 R25, R5, R29, RZ ;  /* 0x0000001d05197227 */ /* 0x000fc800078e00ff */
[--C-:B------:R-:W-:Y:S01]  /*19a0*/  @!P2 IMAD.IADD R23, R23, 0x1, -R2.reuse ;  /* 0x000000011717a824 */ /* 0x100fe200078e0a02 */
[----:B------:R-:W-:Y:S01]  /*19b0*/  ISETP.GT.U32.AND P2, PT, R2, R21, PT ;  /* 0x000000150200720c */ /* 0x000fe20003f44070 */
[----:B------:R-:W-:Y:S01]  /*19c0*/  @!P6 IMAD.IADD R24, R24, 0x1, -R2 ;  /* 0x000000011818e824 */ /* 0x000fe200078e0a02 */
[C---:B------:R-:W-:Y:S01]  /*19d0*/  ISETP.GT.U32.AND P6, PT, R2.reuse, R22, PT ;  /* 0x000000160200720c */ /* 0x040fe20003fc4070 */
[----:B------:R-:W-:Y:S01]  /*19e0*/  @!P5 IMAD.MOV R18, RZ, RZ, -R18 ;  /* 0x000000ffff12d224 */ /* 0x000fe200078e0a12 */
[----:B------:R-:W-:Y:S01]  /*19f0*/  ISETP.GT.U32.AND P5, PT, R2, R23, PT ;  /* 0x000000170200720c */ /* 0x000fe20003fa4070 */
[----:B------:R-:W-:Y:S02]  /*1a00*/  IMAD.MOV R27, RZ, RZ, -R14 ;  /* 0x000000ffff1b7224 */ /* 0x000fe400078e0a0e */
[----:B------:R-:W-:Y:S02]  /*1a10*/  IMAD.MOV R26, RZ, RZ, -R25 ;  /* 0x000000ffff1a7224 */ /* 0x000fe400078e0a19 */
[----:B------:R-:W-:-:S02]  /*1a20*/  VIADD R32, R56, 0xac ;  /* 0x000000ac38207836 */ /* 0x000fc40000000000 */
[C---:B------:R-:W-:Y:S02]  /*1a30*/  IMAD R25, R2.reuse, R27, R28 ;  /* 0x0000001b02197224 */ /* 0x040fe400078e021c */
[C---:B------:R-:W-:Y:S01]  /*1a40*/  IMAD R26, R2.reuse, R26, R29 ;  /* 0x0000001a021a7224 */ /* 0x040fe200078e021d */
[----:B------:R-:W-:Y:S01]  /*1a50*/  IABS R28, R32 ;  /* 0x00000020001c7213 */ /* 0x000fe20000000000 */
[----:B------:R-:W-:Y:S01]  /*1a60*/  @!P1 IMAD.MOV R19, RZ, RZ, -R19 ;  /* 0x000000ffff139224 */ /* 0x000fe200078e0a13 */
[----:B------:R-:W-:Y:S01]  /*1a70*/  ISETP.GT.U32.AND P1, PT, R2, R24, PT ;  /* 0x000000180200720c */ /* 0x000fe20003f24070 */
[--C-:B------:R-:W-:Y:S01]  /*1a80*/  @!P2 IMAD.IADD R21, R21, 0x1, -R2.reuse ;  /* 0x000000011515a824 */ /* 0x100fe200078e0a02 */
[----:B------:R-:W-:Y:S01]  /*1a90*/  ISETP.GE.AND P2, PT, R33, RZ, PT ;  /* 0x000000ff2100720c */ /* 0x000fe20003f46270 */
[----:B------:R-:W-:Y:S01]  /*1aa0*/  @!P6 IMAD.IADD R22, R22, 0x1, -R2 ;  /* 0x000000011616e824 */ /* 0x000fe200078e0a02 */
[----:B------:R-:W-:Y:S01]  /*1ab0*/  ISETP.GT.U32.AND P6, PT, R2, R26, PT ;  /* 0x0000001a0200720c */ /* 0x000fe20003fc4070 */
[----:B------:R-:W-:-:S04]  /*1ac0*/  IMAD.HI.U32 R14, R5, R28, RZ ;  /* 0x0000001c050e7227 */ /* 0x000fc800078e00ff */
[----:B------:R-:W-:Y:S01]  /*1ad0*/  @!P5 IMAD.IADD R23, R23, 0x1, -R2 ;  /* 0x000000011717d824 */ /* 0x000fe200078e0a02 */
[----:B------:R-:W-:Y:S01]  /*1ae0*/  ISETP.GE.AND P5, PT, R34, RZ, PT ;  /* 0x000000ff2200720c */ /* 0x000fe20003fa6270 */
[----:B------:R-:W-:-:S04]  /*1af0*/  IMAD.HI.U32 R27, R5, R30, RZ ;  /* 0x0000001e051b7227 */ /* 0x000fc800078e00ff */
[----:B------:R-:W-:Y:S02]  /*1b00*/  IMAD.MOV R29, RZ, RZ, -R14 ;  /* 0x000000ffff1d7224 */ /* 0x000fe400078e0a0e */
[----:B------:R-:W-:Y:S02]  /*1b10*/  IMAD.MOV R31, RZ, RZ, -R27 ;  /* 0x000000ffff1f7224 */ /* 0x000fe400078e0a1b */
[C---:B------:R-:W-:Y:S02]  /*1b20*/  IMAD R27, R2.reuse, R29, R28 ;  /* 0x0000001d021b7224 */ /* 0x040fe400078e021c */
[----:B------:R-:W-:Y:S01]  /*1b30*/  @!P3 IMAD.MOV R20, RZ, RZ, -R20 ;  /* 0x000000ffff14b224 */ /* 0x000fe200078e0a14 */
[----:B------:R-:W-:Y:S01]  /*1b40*/  ISETP.GT.U32.AND P3, PT, R2, R25, PT ;  /* 0x000000190200720c */ /* 0x000fe20003f64070 */
[--C-:B------:R-:W-:Y:S01]  /*1b50*/  @!P1 IMAD.IADD R24, R24, 0x1, -R2.reuse ;  /* 0x0000000118189824 */ /* 0x100fe200078e0a02 */
[----:B------:R-:W-:Y:S01]  /*1b60*/  ISETP.GE.AND P1, PT, R35, RZ, PT ;  /* 0x000000ff2300720c */ /* 0x000fe20003f26270 */
[----:B------:R-:W-:Y:S01]  /*1b70*/  @!P6 IMAD.IADD R26, R26, 0x1, -R2 ;  /* 0x000000011a1ae824 */ /* 0x000fe200078e0a02 */
[----:B------:R-:W-:Y:S01]  /*1b80*/  ISETP.GE.AND P6, PT, R32, RZ, PT ;  /* 0x000000ff2000720c */ /* 0x000fe20003fc6270 */
[----:B------:R-:W-:-:S02]  /*1b90*/  IMAD R28, R2, R31, R30 ;  /* 0x0000001f021c7224 */ /* 0x000fc400078e021e */
[----:B------:R-:W-:Y:S01]  /*1ba0*/  @!P2 IMAD.MOV R23, RZ, RZ, -R23 ;  /* 0x000000ffff17a224 */ /* 0x000fe200078e0a17 */
[C---:B------:R-:W-:Y:S01]  /*1bb0*/  ISETP.GT.U32.AND P2, PT, R2.reuse, R27, PT ;  /* 0x0000001b0200720c */ /* 0x040fe20003f44070 */
[----:B------:R-:W-:Y:S01]  /*1bc0*/  @!P4 IMAD.MOV R22, RZ, RZ, -R22 ;  /* 0x000000ffff16c224 */ /* 0x000fe200078e0a16 */
[C---:B------:R-:W-:Y:S01]  /*1bd0*/  ISETP.GT.U32.AND P4, PT, R2.reuse, R26, PT ;  /* 0x0000001a0200720c */ /* 0x040fe20003f84070 */
[----:B------:R-:W-:Y:S01]  /*1be0*/  @!P5 IMAD.MOV R24, RZ, RZ, -R24 ;  /* 0x000000ffff18d224 */ /* 0x000fe200078e0a18 */
[----:B------:R-:W-:Y:S01]  /*1bf0*/  ISETP.GT.U32.AND P5, PT, R2, R28, PT ;  /* 0x0000001c0200720c */ /* 0x000fe20003fa4070 */
[----:B------:R-:W-:Y:S02]  /*1c00*/  VIADD R14, R56, 0xa4 ;  /* 0x000000a4380e7836 */ /* 0x000fe40000000000 */
[--C-:B------:R-:W-:Y:S01]  /*1c10*/  @!P3 IMAD.IADD R25, R25, 0x1, -R2.reuse ;  /* 0x000000011919b824 */ /* 0x100fe200078e0a02 */
[----:B------:R-:W-:Y:S01]  /*1c20*/  ISETP.GE.AND P3, PT, R36, RZ, PT ;  /* 0x000000ff2400720c */ /* 0x000fe20003f66270 */
[----:B------:R-:W-:Y:S01]  /*1c30*/  VIADD R29, R56, 0xa0 ;  /* 0x000000a0381d7836 */ /* 0x000fe20000000000 */
[----:B------:R-:W-:Y:S01]  /*1c40*/  IABS R31, R14 ;  /* 0x0000000e001f7213 */ /* 0x000fe20000000000 */
[----:B------:R-:W-:Y:S01]  /*1c50*/  @!P0 IMAD.MOV R21, RZ, RZ, -R21 ;  /* 0x000000ffff158224 */ /* 0x000fe200078e0a15 */
[----:B------:R-:W-:Y:S01]  /*1c60*/  ISETP.GT.U32.AND P0, PT, R2, R25, PT ;  /* 0x000000190200720c */ /* 0x000fe20003f04070 */
[--C-:B------:R-:W-:Y:S01]  /*1c70*/  @!P2 IMAD.IADD R27, R27, 0x1, -R2.reuse ;  /* 0x000000011b1ba824 */ /* 0x100fe200078e0a02 */
[----:B------:R-:W-:Y:S01]  /*1c80*/  IABS R32, R29 ;  /* 0x0000001d00207213 */ /* 0x000fe20000000000 */
[--C-:B------:R-:W-:Y:S01]  /*1c90*/  @!P4 IMAD.IADD R26, R26, 0x1, -R2.reuse ;  /* 0x000000011a1ac824 */ /* 0x100fe200078e0a02 */
[----:B------:R-:W-:Y:S01]  /*1ca0*/  ISETP.GE.AND P4, PT, R14, RZ, PT ;  /* 0x000000ff0e00720c */ /* 0x000fe20003f86270 */
[----:B------:R-:W-:Y:S01]  /*1cb0*/  @!P5 IMAD.IADD R28, R28, 0x1, -R2 ;  /* 0x000000011c1cd824 */ /* 0x000fe200078e0a02 */
[----:B------:R-:W-:Y:S01]  /*1cc0*/  ISETP.GT.U32.AND P5, PT, R2, R27, PT ;  /* 0x0000001b0200720c */ /* 0x000fe20003fa4070 */
[----:B------:R-:W-:Y:S01]  /*1cd0*/  IMAD.HI.U32 R14, R5, R31, RZ ;  /* 0x0000001f050e7227 */ /* 0x000fe200078e00ff */
[----:B------:R-:W-:-:S02]  /*1ce0*/  ISETP.GE.AND P2, PT, R29, RZ, PT ;  /* 0x000000ff1d00720c */ /* 0x000fc40003f46270 */
[----:B------:R-:W-:Y:S01]  /*1cf0*/  IABS R36, R39 ;  /* 0x0000002700247213 */ /* 0x000fe20000000000 */
[----:B------:R-:W-:-:S04]  /*1d00*/  IMAD.HI.U32 R29, R5, R32, RZ ;  /* 0x00000020051d7227 */ /* 0x000fc800078e00ff */
[----:B------:R-:W-:Y:S02]  /*1d10*/  IMAD.MOV R14, RZ, RZ, -R14 ;  /* 0x000000ffff0e7224 */ /* 0x000fe400078e0a0e */
[----:B------:R-:W-:Y:S02]  /*1d20*/  IMAD.MOV R33, RZ, RZ, -R29 ;  /* 0x000000ffff217224 */ /* 0x000fe400078e0a1d */
[----:B------:R-:W-:Y:S02]  /*1d30*/  IMAD R29, R2, R14, R31 ;  /* 0x0000000e021d7224 */ /* 0x000fe400078e021f */
[--C-:B------:R-:W-:Y:S01]  /*1d40*/  @!P0 IMAD.IADD R25, R25, 0x1, -R2.reuse ;  /* 0x0000000119198824 */ /* 0x100fe200078e0a02 */
[----:B------:R-:W-:Y:S01]  /*1d50*/  ISETP.GE.AND P0, PT, R37, RZ, PT ;  /* 0x000000ff2500720c */ /* 0x000fe20003f06270 */
[----:B------:R-:W-:Y:S02]  /*1d60*/  VIADD R30, R56, 0x9c ;  /* 0x0000009c381e7836 */ /* 0x000fe40000000000 */
[----:B------:R-:W-:Y:S01]  /*1d70*/  @!P5 IMAD.IADD R27, R27, 0x1, -R2 ;  /* 0x000000011b1bd824 */ /* 0x000fe200078e0a02 */
[C---:B------:R-:W-:Y:S01]  /*1d80*/  ISETP.GT.U32.AND P5, PT, R2.reuse, R29, PT ;  /* 0x0000001d0200720c */ /* 0x040fe20003fa4070 */
[----:B------:R-:W-:Y:S01]  /*1d90*/  @!P1 IMAD.MOV R25, RZ, RZ, -R25 ;  /* 0x000000ffff199224 */ /* 0x000fe200078e0a19 */
[----:B------:R-:W-:Y:S01]  /*1da0*/  ISETP.GT.U32.AND P1, PT, R2, R28, PT ;  /* 0x0000001c0200720c */ /* 0x000fe20003f24070 */
[----:B------:R-:W-:Y:S01]  /*1db0*/  @!P3 IMAD.MOV R26, RZ, RZ, -R26 ;  /* 0x000000ffff1ab224 */ /* 0x000fe200078e0a1a */
[----:B------:R-:W-:Y:S01]  /*1dc0*/  ISETP.GE.AND P3, PT, R30, RZ, PT ;  /* 0x000000ff1e00720c */ /* 0x000fe20003f66270 */
[----:B------:R-:W-:Y:S01]  /*1dd0*/  @!P6 IMAD.MOV R27, RZ, RZ, -R27 ;  /* 0x000000ffff1be224 */ /* 0x000fe200078e0a1b */
[----:B------:R-:W-:Y:S01]  /*1de0*/  IABS R34, R30 ;  /* 0x0000001e00227213 */ /* 0x000fe20000000000 */
[----:B------:R-:W-:-:S02]  /*1df0*/  IMAD R30, R2, R33, R32 ;  /* 0x00000021021e7224 */ /* 0x000fc400078e0220 */
[----:B------:R-:W-:Y:S02]  /*1e00*/  VIADD R14, R56, 0x98 ;  /* 0x00000098380e7836 */ /* 0x000fe40000000000 */
[----:B------:R-:W-:Y:S01]  /*1e10*/  IMAD.MOV.U32 R32, RZ, RZ, R34 ;  /* 0x000000ffff207224 */ /* 0x000fe200078e0022 */
[----:B------:R-:W-:Y:S01]  /*1e20*/  ISETP.GT.U32.AND P6, PT, R2, R30, PT ;  /* 0x0000001e0200720c */ /* 0x000fe20003fc4070 */
[--C-:B------:R-:W-:Y:S01]  /*1e30*/  @!P5 IMAD.IADD R29, R29, 0x1, -R2.reuse ;  /* 0x000000011d1dd824 */ /* 0x100fe200078e0a02 */
[----:B------:R-:W-:Y:S01]  /*1e40*/  IABS R34, R14 ;  /* 0x0000000e00227213 */ /* 0x000fe20000000000 */
[----:B------:R-:W-:Y:S01]  /*1e50*/  @!P1 IMAD.IADD R28, R28, 0x1, -R2 ;  /* 0x000000011c1c9824 */ /* 0x000fe200078e0a02 */
[----:B------:R-:W-:Y:S01]  /*1e60*/  ISETP.GE.AND P1, PT, R14, RZ, PT ;  /* 0x000000ff0e00720c */ /* 0x000fe20003f26270 */
[----:B------:R-:W-:Y:S01]  /*1e70*/  IMAD.HI.U32 R14, R5, R32, RZ ;  /* 0x00000020050e7227 */ /* 0x000fe200078e00ff */
[----:B------:R-:W-:-:S03]  /*1e80*/  ISETP.GT.U32.AND P5, PT, R2, R29, PT ;  /* 0x0000001d0200720c */ /* 0x000fc60003fa4070 */
[----:B------:R-:W-:Y:S02]  /*1e90*/  VIADD R31, R56, 0x94 ;  /* 0x00000094381f7836 */ /* 0x000fe40000000000 */
[----:B------:R-:W-:Y:S02]  /*1ea0*/  IMAD.MOV R33, RZ, RZ, -R14 ;  /* 0x000000ffff217224 */ /* 0x000fe400078e0a0e */
[----:B------:R-:W-:Y:S01]  /*1eb0*/  IMAD.HI.U32 R14, R5, R34, RZ ;  /* 0x00000022050e7227 */ /* 0x000fe200078e00ff */
[----:B------:R-:W-:-:S03]  /*1ec0*/  IABS R35, R31 ;  /* 0x0000001f00237213 */ /* 0x000fc60000000000 */
[----:B------:R-:W-:Y:S02]  /*1ed0*/  @!P6 IMAD.IADD R30, R30, 0x1, -R2 ;  /* 0x000000011e1ee824 */ /* 0x000fe400078e0a02 */
[----:B------:R-:W-:Y:S01]  /*1ee0*/  @!P0 IMAD.MOV R28, RZ, RZ, -R28 ;  /* 0x000000ffff1c8224 */ /* 0x000fe200078e0a1c */
[----:B------:R-:W-:Y:S01]  /*1ef0*/  ISETP.GE.AND P0, PT, R31, RZ, PT ;  /* 0x000000ff1f00720c */ /* 0x000fe20003f06270 */
[C---:B------:R-:W-:Y:S01]  /*1f00*/  IMAD R31, R2.reuse, R33, R32 ;  /* 0x00000021021f7224 */ /* 0x040fe200078e0220 */
[----:B------:R-:W-:Y:S01]  /*1f10*/  ISETP.GT.U32.AND P6, PT, R2, R30, PT ;  /* 0x0000001e0200720c */ /* 0x000fe20003fc4070 */
[----:B------:R-:W-:Y:S02]  /*1f20*/  IMAD.MOV R33, RZ, RZ, -R14 ;  /* 0x000000ffff217224 */ /* 0x000fe400078e0a0e */
[----:B------:R-:W-:-:S04]  /*1f30*/  IMAD.HI.U32 R14, R5, R35, RZ ;  /* 0x00000023050e7227 */ /* 0x000fc800078e00ff */
[C---:B------:R-:W-:Y:S02]  /*1f40*/  IMAD R32, R2.reuse, R33, R34 ;  /* 0x0000002102207224 */ /* 0x040fe400078e0222 */
[----:B------:R-:W-:Y:S01]  /*1f50*/  @!P5 IMAD.IADD R29, R29, 0x1, -R2 ;  /* 0x000000011d1dd824 */ /* 0x000fe200078e0a02 */
[----:B------:R-:W-:Y:S01]  /*1f60*/  ISETP.GT.U32.AND P5, PT, R2, R31, PT ;  /* 0x0000001f0200720c */ /* 0x000fe20003fa4070 */
[----:B------:R-:W-:-:S04]  /*1f70*/  IMAD.HI.U32 R33, R5, R36, RZ ;  /* 0x0000002405217227 */ /* 0x000fc800078e00ff */
[----:B------:R-:W-:Y:S02]  /*1f80*/  IMAD.MOV R14, RZ, RZ, -R14 ;  /* 0x000000ffff0e7224 */ /* 0x000fe400078e0a0e */
[----:B------:R-:W-:Y:S02]  /*1f90*/  IMAD.MOV R37, RZ, RZ, -R33 ;  /* 0x000000ffff257224 */ /* 0x000fe400078e0a21 */
[C---:B------:R-:W-:Y:S02]  /*1fa0*/  IMAD R33, R2.reuse, R14, R35 ;  /* 0x0000000e02217224 */ /* 0x040fe400078e0223 */
[----:B------:R-:W-:Y:S01]  /*1fb0*/  IMAD R34, R2, R37, R36 ;  /* 0x0000002502227224 */ /* 0x000fe200078e0224 */
[----:B------:R-:W-:Y:S01]  /*1fc0*/  IABS R36, R43 ;  /* 0x0000002b00247213 */ /* 0x000fe20000000000 */
[--C-:B------:R-:W-:Y:S01]  /*1fd0*/  @!P6 IMAD.IADD R30, R30, 0x1, -R2.reuse ;  /* 0x000000011e1ee824 */ /* 0x100fe200078e0a02 */
[C---:B------:R-:W-:Y:S01]  /*1fe0*/  ISETP.GT.U32.AND P6, PT, R2.reuse, R33, PT ;  /* 0x000000210200720c */ /* 0x040fe20003fc4070 */
[----:B------:R-:W-:Y:S01]  /*1ff0*/  @!P5 IMAD.IADD R31, R31, 0x1, -R2 ;  /* 0x000000011f1fd824 */ /* 0x000fe200078e0a02 */
[----:B------:R-:W-:Y:S01]  /*2000*/  ISETP.GT.U32.AND P5, PT, R2, R34, PT ;  /* 0x000000220200720c */ /* 0x000fe20003fa4070 */
[----:B------:R-:W-:-:S04]  /*2010*/  IMAD.HI.U32 R14, R5, R38, RZ ;  /* 0x00000026050e7227 */ /* 0x000fc800078e00ff */
[----:B------:R-:W-:Y:S01]  /*2020*/  @!P4 IMAD.MOV R29, RZ, RZ, -R29 ;  /* 0x000000ffff1dc224 */ /* 0x000fe200078e0a1d */
[----:B------:R-:W-:Y:S01]  /*2030*/  ISETP.GT.U32.AND P4, PT, R2, R32, PT ;  /* 0x000000200200720c */ /* 0x000fe20003f84070 */
[----:B------:R-:W-:Y:S02]  /*2040*/  IMAD.MOV R35, RZ, RZ, -R14 ;  /* 0x000000ffff237224 */ /* 0x000fe400078e0a0e */
[----:B------:R-:W-:-:S04]  /*2050*/  IMAD.HI.U32 R14, R5, R36, RZ ;  /* 0x00000024050e7227 */ /* 0x000fc800078e00ff */
[--C-:B------:R-:W-:Y:S02]  /*2060*/  @!P6 IMAD.IADD R33, R33, 0x1, -R2.reuse ;  /* 0x000000012121e824 */ /* 0x100fe400078e0a02 */
[----:B------:R-:W-:Y:S02]  /*2070*/  @!P5 IMAD.IADD R34, R34, 0x1, -R2 ;  /* 0x000000012222d824 */ /* 0x000fe400078e0a02 */
[----:B------:R-:W-:Y:S01]  /*2080*/  IMAD.MOV R37, RZ, RZ, -R14 ;  /* 0x000000ffff257224 */ /* 0x000fe200078e0a0e */
[----:B------:R-:W-:Y:S01]  /*2090*/  ISETP.GT.U32.AND P5, PT, R2, R33, PT ;  /* 0x000000210200720c */ /* 0x000fe20003fa4070 */
[----:B------:R-:W-:Y:S01]  /*20a0*/  @!P4 IMAD.IADD R32, R32, 0x1, -R2 ;  /* 0x000000012020c824 */ /* 0x000fe200078e0a02 */
[C---:B------:R-:W-:Y:S01]  /*20b0*/  ISETP.GT.U32.AND P4, PT, R2.reuse, R31, PT ;  /* 0x0000001f0200720c */ /* 0x040fe20003f84070 */
[----:B------:R-:W-:Y:S02]  /*20c0*/  IMAD R36, R2, R37, R36 ;  /* 0x0000002502247224 */ /* 0x000fe400078e0224 */
[----:B------:R-:W-:Y:S01]  /*20d0*/  VIADD R44, R56, 0x84 ;  /* 0x00000084382c7836 */ /* 0x000fe20000000000 */
[C---:B------:R-:W-:Y:S01]  /*20e0*/  ISETP.GT.U32.AND P6, PT, R2.reuse, R32, PT ;  /* 0x000000200200720c */ /* 0x040fe20003fc4070 */
[----:B------:R-:W-:Y:S01]  /*20f0*/  @!P2 IMAD.MOV R30, RZ, RZ, -R30 ;  /* 0x000000ffff1ea224 */ /* 0x000fe200078e0a1e */
[----:B------:R-:W-:Y:S01]  /*2100*/  ISETP.GT.U32.AND P2, PT, R2, R34, PT ;  /* 0x000000220200720c */ /* 0x000fe20003f44070 */
[----:B------:R-:W-:-:S02]  /*2110*/  VIADD R45, R56, 0x80 ;  /* 0x00000080382d7836 */ /* 0x000fc40000000000 */
[C---:B------:R-:W-:Y:S01]  /*2120*/  IMAD R35, R2.reuse, R35, R38 ;  /* 0x0000002302237224 */ /* 0x040fe200078e0226 */
[----:B------:R-:W-:Y:S01]  /*2130*/  IABS R38, R44 ;  /* 0x0000002c00267213 */ /* 0x000fe20000000000 */
[----:B------:R-:W-:Y:S01]  /*2140*/  @!P5 IMAD.IADD R33, R33, 0x1, -R2 ;  /* 0x000000012121d824 */ /* 0x000fe200078e0a02 */
[----:B------:R-:W-:Y:S01]  /*2150*/  ISETP.GT.U32.AND P5, PT, R2, R36, PT ;  /* 0x000000240200720c */ /* 0x000fe20003fa4070 */
[----:B------:R-:W-:Y:S01]  /*2160*/  VIADD R46, R56, 0x7c ;  /* 0x0000007c382e7836 */ /* 0x000fe20000000000 */
[----:B------:R-:W-:Y:S01]  /*2170*/  IABS R40, R45 ;  /* 0x0000002d00287213 */ /* 0x000fe20000000000 */
[----:B------:R-:W-:-:S03]  /*2180*/  IMAD.HI.U32 R14, R5, R38, RZ ;  /* 0x00000026050e7227 */ /* 0x000fc600078e00ff */
[----:B------:R-:W-:Y:S01]  /*2190*/  IABS R42, R46 ;  /* 0x0000002e002a7213 */ /* 0x000fe20000000000 */
[----:B------:R-:W-:Y:S01]  /*21a0*/  @!P6 IMAD.IADD R32, R32, 0x1, -R2 ;  /* 0x000000012020e824 */ /* 0x000fe200078e0a02 */
[----:B------:R-:W-:Y:S01]  /*21b0*/  ISETP.GE.AND P6, PT, R39, RZ, PT ;  /* 0x000000ff2700720c */ /* 0x000fe20003fc6270 */
[----:B------:R-:W-:-:S04]  /*21c0*/  IMAD.HI.U32 R37, R5, R40, RZ ;  /* 0x0000002805257227 */ /* 0x000fc800078e00ff */
[----:B------:R-:W-:Y:S02]  /*21d0*/  @!P5 IMAD.IADD R36, R36, 0x1, -R2 ;  /* 0x000000012424d824 */ /* 0x000fe400078e0a02 */
[----:B------:R-:W-:Y:S02]  /*21e0*/  IMAD.MOV R39, RZ, RZ, -R14 ;  /* 0x000000ffff277224 */ /* 0x000fe400078e0a0e */
[----:B------:R-:W-:Y:S01]  /*21f0*/  @!P2 IMAD.IADD R34, R34, 0x1, -R2 ;  /* 0x000000012222a824 */ /* 0x000fe200078e0a02 */
[----:B------:R-:W-:Y:S01]  /*2200*/  ISETP.GT.U32.AND P5, PT, R2, R36, PT ;  /* 0x000000240200720c */ /* 0x000fe20003fa4070 */
[----:B------:R-:W-:Y:S01]  /*2210*/  IMAD.HI.U32 R14, R5, R42, RZ ;  /* 0x0000002a050e7227 */ /* 0x000fe200078e00ff */
[----:B------:R-:W-:-:S03]  /*2220*/  ISETP.GE.AND P2, PT, R41, RZ, PT ;  /* 0x000000ff2900720c */ /* 0x000fc60003f46270 */
[----:B------:R-:W-:Y:S02]  /*2230*/  IMAD.MOV R41, RZ, RZ, -R37 ;  /* 0x000000ffff297224 */ /* 0x000fe400078e0a25 */
[C---:B------:R-:W-:Y:S02]  /*2240*/  IMAD R37, R2.reuse, R39, R38 ;  /* 0x0000002702257224 */ /* 0x040fe400078e0226 */
[----:B------:R-:W-:Y:S02]  /*2250*/  IMAD.MOV R39, RZ, RZ, -R14 ;  /* 0x000000ffff277224 */ /* 0x000fe400078e0a0e */
[----:B------:R-:W-:Y:S01]  /*2260*/  @!P4 IMAD.IADD R31, R31, 0x1, -R2 ;  /* 0x000000011f1fc824 */ /* 0x000fe200078e0a02 */
[C---:B------:R-:W-:Y:S01]  /*2270*/  ISETP.GT.U32.AND P4, PT, R2.reuse, R35, PT ;  /* 0x000000230200720c */ /* 0x040fe20003f84070 */
[----:B------:R-:W-:Y:S02]  /*2280*/  IMAD R39, R2, R39, R42 ;  /* 0x0000002702277224 */ /* 0x000fe400078e022a */
[----:B------:R-:W-:-:S02]  /*2290*/  @!P5 IMAD.IADD R36, R36, 0x1, -R2 ;  /* 0x000000012424d824 */ /* 0x000fc400078e0a02 */
[----:B------:R-:W-:Y:S01]  /*22a0*/  VIADD R47, R56, 0x78 ;  /* 0x00000078382f7836 */ /* 0x000fe20000000000 */
[C---:B------:R-:W-:Y:S01]  /*22b0*/  ISETP.GT.U32.AND P5, PT, R2.reuse, R39, PT ;  /* 0x000000270200720c */ /* 0x040fe20003fa4070 */
[----:B------:R-:W-:Y:S02]  /*22c0*/  IMAD R38, R2, R41, R40 ;  /* 0x0000002902267224 */ /* 0x000fe400078e0228 */
[----:B------:R-:W-:Y:S01]  /*22d0*/  VIADD R48, R56, 0x74 ;  /* 0x0000007438307836 */ /* 0x000fe20000000000 */
[----:B------:R-:W-:Y:S01]  /*22e0*/  IABS R40, R47 ;  /* 0x0000002f00287213 */ /* 0x000fe20000000000 */
[----:B------:R-:W-:Y:S02]  /*22f0*/  @!P3 IMAD.MOV R31, RZ, RZ, -R31 ;  /* 0x000000ffff1fb224 */ /* 0x000fe400078e0a1f */
[----:B------:R-:W-:Y:S01]  /*2300*/  @!P4 IMAD.IADD R35, R35, 0x1, -R2 ;  /* 0x000000012323c824 */ /* 0x000fe200078e0a02 */
[----:B------:R-:W-:Y:S01]  /*2310*/  IABS R42, R48 ;  /* 0x00000030002a7213 */ /* 0x000fe20000000000 */
[----:B------:R-:W-:Y:S01]  /*2320*/  @!P1 IMAD.MOV R32, RZ, RZ, -R32 ;  /* 0x000000ffff209224 */ /* 0x000fe200078e0a20 */
[C---:B------:R-:W-:Y:S01]  /*2330*/  ISETP.GT.U32.AND P1, PT, R2.reuse, R37, PT ;  /* 0x000000250200720c */ /* 0x040fe20003f24070 */
[----:B------:R-:W-:Y:S01]  /*2340*/  IMAD.HI.U32 R14, R5, R40, RZ ;  /* 0x00000028050e7227 */ /* 0x000fe200078e00ff */
[----:B------:R-:W-:-:S02]  /*2350*/  ISETP.GT.U32.AND P3, PT, R2, R35, PT ;  /* 0x000000230200720c */ /* 0x000fc40003f64070 */
[----:B------:R-:W-:Y:S01]  /*2360*/  ISETP.GE.AND P4, PT, R43, RZ, PT ;  /* 0x000000ff2b00720c */ /* 0x000fe20003f86270 */
[----:B------:R-:W-:Y:S02]  /*2370*/  @!P5 IMAD.IADD R39, R39, 0x1, -R2 ;  /* 0x000000012727d824 */ /* 0x000fe400078e0a02 */
[----:B------:R-:W-:Y:S02]  /*2380*/  IMAD.MOV R41, RZ, RZ, -R14 ;  /* 0x000000ffff297224 */ /* 0x000fe400078e0a0e */
[----:B------:R-:W-:Y:S01]  /*2390*/  IMAD.HI.U32 R14, R5, R42, RZ ;  /* 0x0000002a050e7227 */ /* 0x000fe200078e00ff */
[----:B------:R-:W-:-:S03]  /*23a0*/  ISETP.GT.U32.AND P5, PT, R2, R39, PT ;  /* 0x000000270200720c */ /* 0x000fc60003fa4070 */
[----:B------:R-:W-:Y:S02]  /*23b0*/  IMAD R40, R2, R41, R40 ;  /* 0x0000002902287224 */ /* 0x000fe400078e0228 */
[----:B------:R-:W-:Y:S02]  /*23c0*/  IMAD.MOV R41, RZ, RZ, -R14 ;  /* 0x000000ffff297224 */ /* 0x000fe400078e0a0e */
[--C-:B------:R-:W-:Y:S01]  /*23d0*/  @!P3 IMAD.IADD R35, R35, 0x1, -R2.reuse ;  /* 0x000000012323b824 */ /* 0x100fe200078e0a02 */
[----:B------:R-:W-:Y:S01]  /*23e0*/  ISETP.GE.AND P3, PT, R45, RZ, PT ;  /* 0x000000ff2d00720c */ /* 0x000fe20003f66270 */
[----:B------:R-:W-:Y:S01]  /*23f0*/  @!P1 IMAD.IADD R37, R37, 0x1, -R2 ;  /* 0x0000000125259824 */ /* 0x000fe200078e0a02 */
[----:B------:R-:W-:Y:S01]  /*2400*/  ISETP.GE.AND P1, PT, R46, RZ, PT ;  /* 0x000000ff2e00720c */ /* 0x000fe20003f26270 */
[C---:B------:R-:W-:Y:S02]  /*2410*/  IMAD R41, R2.reuse, R41, R42 ;  /* 0x0000002902297224 */ /* 0x040fe400078e022a */
[----:B------:R-:W-:Y:S01]  /*2420*/  @!P2 IMAD.MOV R35, RZ, RZ, -R35 ;  /* 0x000000ffff23a224 */ /* 0x000fe200078e0a23 */
[C---:B------:R-:W-:Y:S01]  /*2430*/  ISETP.GT.U32.AND P2, PT, R2.reuse, R37, PT ;  /* 0x000000250200720c */ /* 0x040fe20003f44070 */
[----:B------:R-:W-:Y:S01]  /*2440*/  @!P6 IMAD.MOV R34, RZ, RZ, -R34 ;  /* 0x000000ffff22e224 */ /* 0x000fe200078e0a22 */
[C---:B------:R-:W-:Y:S01]  /*2450*/  ISETP.GT.U32.AND P6, PT, R2.reuse, R38, PT ;  /* 0x000000260200720c */ /* 0x040fe20003fc4070 */
[----:B------:R-:W-:Y:S01]  /*2460*/  @!P5 IMAD.IADD R39, R39, 0x1, -R2 ;  /* 0x000000012727d824 */ /* 0x000fe200078e0a02 */
[----:B------:R-:W-:Y:S01]  /*2470*/  ISETP.GT.U32.AND P5, PT, R2, R41, PT ;  /* 0x000000290200720c */ /* 0x000fe20003fa4070 */
[----:B------:R-:W-:-:S02]  /*2480*/  VIADD R49, R56, 0x70 ;  /* 0x0000007038317836 */ /* 0x000fc40000000000 */
[----:B------:R-:W-:Y:S01]  /*2490*/  @!P0 IMAD.MOV R33, RZ, RZ, -R33 ;  /* 0x000000ffff218224 */ /* 0x000fe200078e0a21 */
[----:B------:R-:W-:Y:S01]  /*24a0*/  ISETP.GE.AND P0, PT, R44, RZ, PT ;  /* 0x000000ff2c00720c */ /* 0x000fe20003f06270 */
[C---:B------:R-:W-:Y:S01]  /*24b0*/  VIADD R50, R56.reuse, 0x6c ;  /* 0x0000006c38327836 */ /* 0x040fe20000000000 */
[----:B------:R-:W-:Y:S01]  /*24c0*/  IABS R43, R49 ;  /* 0x00000031002b7213 */ /* 0x000fe20000000000 */
[----:B------:R-:W-:Y:S02]  /*24d0*/  VIADD R51, R56, 0x68 ;  /* 0x0000006838337836 */ /* 0x000fe40000000000 */
[--C-:B------:R-:W-:Y:S01]  /*24e0*/  @!P2 IMAD.IADD R37, R37, 0x1, -R2.reuse ;  /* 0x000000012525a824 */ /* 0x100fe200078e0a02 */
[----:B------:R-:W-:Y:S01]  /*24f0*/  IABS R44, R50 ;  /* 0x00000032002c7213 */ /* 0x000fe20000000000 */
[----:B------:R-:W-:Y:S01]  /*2500*/  IMAD.HI.U32 R14, R5, R43, RZ ;  /* 0x0000002b050e7227 */ /* 0x000fe200078e00ff */
[----:B------:R-:W-:Y:S02]  /*2510*/  ISETP.GT.U32.AND P2, PT, R2, R40, PT ;  /* 0x000000280200720c */ /* 0x000fe40003f44070 */
[----:B------:R-:W-:Y:S01]  /*2520*/  IABS R46, R51 ;  /* 0x00000033002e7213 */ /* 0x000fe20000000000 */
[----:B------:R-:W-:-:S02]  /*2530*/  @!P6 IMAD.IADD R38, R38, 0x1, -R2 ;  /* 0x000000012626e824 */ /* 0x000fc400078e0a02 */
[----:B------:R-:W-:-:S03]  /*2540*/  IMAD.HI.U32 R42, R5, R44, RZ ;  /* 0x0000002c052a7227 */ /* 0x000fc600078e00ff */
[C---:B------:R-:W-:Y:S01]  /*2550*/  ISETP.GT.U32.AND P6, PT, R2.reuse, R38, PT ;  /* 0x000000260200720c */ /* 0x040fe20003fc4070 */
[----:B------:R-:W-:Y:S02]  /*2560*/  @!P5 IMAD.IADD R41, R41, 0x1, -R2 ;  /* 0x000000012929d824 */ /* 0x000fe400078e0a02 */
[----:B------:R-:W-:Y:S02]  /*2570*/  IMAD.MOV R14, RZ, RZ, -R14 ;  /* 0x000000ffff0e7224 */ /* 0x000fe400078e0a0e */
[----:B------:R-:W-:Y:S02]  /*2580*/  IMAD.MOV R45, RZ, RZ, -R42 ;  /* 0x000000ffff2d7224 */ /* 0x000fe400078e0a2a */
[----:B------:R-:W-:Y:S01]  /*2590*/  @!P0 IMAD.MOV R37, RZ, RZ, -R37 ;  /* 0x000000ffff258224 */ /* 0x000fe200078e0a25 */
[C---:B------:R-:W-:Y:S01]  /*25a0*/  ISETP.GT.U32.AND P0, PT, R2.reuse, R41, PT ;  /* 0x000000290200720c */ /* 0x040fe20003f04070 */
[----:B------:R-:W-:Y:S02]  /*25b0*/  IMAD R42, R2, R14, R43 ;  /* 0x0000000e022a7224 */ /* 0x000fe400078e022b */
[----:B------:R-:W-:-:S03]  /*25c0*/  IMAD.HI.U32 R14, R5, R46, RZ ;  /* 0x0000002e050e7227 */ /* 0x000fc600078e00ff */
[C---:B------:R-:W-:Y:S01]  /*25d0*/  ISETP.GT.U32.AND P5, PT, R2.reuse, R42, PT ;  /* 0x0000002a0200720c */ /* 0x040fe20003fa4070 */
[----:B------:R-:W-:Y:S02]  /*25e0*/  IMAD R43, R2, R45, R44 ;  /* 0x0000002d022b7224 */ /* 0x000fe400078e022c */
[----:B------:R-:W-:Y:S02]  /*25f0*/  IMAD.MOV R45, RZ, RZ, -R14 ;  /* 0x000000ffff2d7224 */ /* 0x000fe400078e0a0e */
[----:B------:R-:W-:Y:S01]  /*2600*/  @!P2 IMAD.IADD R40, R40, 0x1, -R2 ;  /* 0x000000012828a824 */ /* 0x000fe200078e0a02 */
[----:B------:R-:W-:Y:S01]  /*2610*/  ISETP.GE.AND P2, PT, R48, RZ, PT ;  /* 0x000000ff3000720c */ /* 0x000fe20003f46270 */
[----:B------:R-:W-:Y:S02]  /*2620*/  IMAD R44, R2, R45, R46 ;  /* 0x0000002d022c7224 */ /* 0x000fe400078e022e */
[----:B------:R-:W-:Y:S02]  /*2630*/  VIADD R48, R56, 0x64 ;  /* 0x0000006438307836 */ /* 0x000fe40000000000 */
[--C-:B------:R-:W-:Y:S01]  /*2640*/  @!P6 IMAD.IADD R38, R38, 0x1, -R2.reuse ;  /* 0x000000012626e824 */ /* 0x100fe200078e0a02 */
[----:B------:R-:W-:Y:S01]  /*2650*/  ISETP.GE.AND P6, PT, R47, RZ, PT ;  /* 0x000000ff2f00720c */ /* 0x000fe20003fc6270 */
[--C-:B------:R-:W-:Y:S01]  /*2660*/  @!P0 IMAD.IADD R41, R41, 0x1, -R2.reuse ;  /* 0x0000000129298824 */ /* 0x100fe200078e0a02 */
[----:B------:R-:W-:Y:S01]  /*2670*/  ISETP.GT.U32.AND P0, PT, R2, R44, PT ;  /* 0x0000002c0200720c */ /* 0x000fe20003f04070 */
[----:B------:R-:W-:Y:S01]  /*2680*/  @!P1 IMAD.MOV R39, RZ, RZ, -R39 ;  /* 0x000000ffff279224 */ /* 0x000fe200078e0a27 */
[----:B------:R-:W-:Y:S01]  /*2690*/  IABS R47, R48 ;  /* 0x00000030002f7213 */ /* 0x000fe20000000000 */
[----:B------:R-:W-:Y:S01]  /*26a0*/  VIADD R46, R56, 0x60 ;  /* 0x00000060382e7836 */ /* 0x000fe20000000000 */
[----:B------:R-:W-:Y:S01]  /*26b0*/  ISETP.GT.U32.AND P1, PT, R2, R43, PT ;  /* 0x0000002b0200720c */ /* 0x000fe20003f24070 */
[----:B------:R-:W-:Y:S01]  /*26c0*/  @!P5 IMAD.IADD R42, R42, 0x1, -R2 ;  /* 0x000000012a2ad824 */ /* 0x000fe200078e0a02 */
[----:B------:R-:W-:Y:S01]  /*26d0*/  ISETP.GE.AND P5, PT, R51, RZ, PT ;  /* 0x000000ff3300720c */ /* 0x000fe20003fa6270 */
[----:B------:R-:W-:Y:S01]  /*26e0*/  IMAD.MOV.U32 R45, RZ, RZ, R47 ;  /* 0x000000ffff2d7224 */ /* 0x000fe200078e002f */
[----:B------:R-:W-:Y:S01]  /*26f0*/  IABS R47, R46 ;  /* 0x0000002e002f7213 */ /* 0x000fe20000000000 */
[----:B------:R-:W-:Y:S01]  /*2700*/  @!P4 IMAD.MOV R36, RZ, RZ, -R36 ;  /* 0x000000ffff24c224 */ /* 0x000fe200078e0a24 */
[----:B------:R-:W-:Y:S01]  /*2710*/  ISETP.GT.U32.AND P4, PT, R2, R40, PT ;  /* 0x000000280200720c */ /* 0x000fe20003f84070 */
[----:B------:R-:W-:-:S04]  /*2720*/  IMAD.HI.U32 R14, R5, R45, RZ ;  /* 0x0000002d050e7227 */ /* 0x000fc800078e00ff */
[----:B------:R-:W-:Y:S02]  /*2730*/  @!P0 IMAD.IADD R44, R44, 0x1, -R2 ;  /* 0x000000012c2c8824 */ /* 0x000fe400078e0a02 */
[----:B------:R-:W-:Y:S02]  /*2740*/  IMAD.MOV R14, RZ, RZ, -R14 ;  /* 0x000000ffff0e7224 */ /* 0x000fe400078e0a0e */
[----:B------:R-:W-:Y:S01]  /*2750*/  @!P1 IMAD.IADD R43, R43, 0x1, -R2 ;  /* 0x000000012b2b9824 */ /* 0x000fe200078e0a02 */
[C---:B------:R-:W-:Y:S01]  /*2760*/  ISETP.GT.U32.AND P1, PT, R2.reuse, R42, PT ;  /* 0x0000002a0200720c */ /* 0x040fe20003f24070 */
[C---:B------:R-:W-:Y:S01]  /*2770*/  IMAD R45, R2.reuse, R14, R45 ;  /* 0x0000000e022d7224 */ /* 0x040fe200078e022d */
[----:B------:R-:W-:Y:S01]  /*2780*/  ISETP.GT.U32.AND P0, PT, R2, R44, PT ;  /* 0x0000002c0200720c */ /* 0x000fe20003f04070 */
[----:B------:R-:W-:-:S04]  /*2790*/  IMAD.HI.U32 R14, R5, R47, RZ ;  /* 0x0000002f050e7227 */ /* 0x000fc800078e00ff */
[----:B------:R-:W-:Y:S02]  /*27a0*/  IMAD.MOV R14, RZ, RZ, -R14 ;  /* 0x000000ffff0e7224 */ /* 0x000fe400078e0a0e */
[--C-:B------:R-:W-:Y:S01]  /*27b0*/  @!P4 IMAD.IADD R40, R40, 0x1, -R2.reuse ;  /* 0x000000012828c824 */ /* 0x100fe200078e0a02 */
[----:B------:R-:W-:Y:S01]  /*27c0*/  ISETP.GE.AND P4, PT, R50, RZ, PT ;  /* 0x000000ff3200720c */ /* 0x000fe20003f86270 */
[----:B------:R-:W-:Y:S02]  /*27d0*/  IMAD R47, R2, R14, R47 ;  /* 0x0000000e022f7224 */ /* 0x000fe400078e022f */
[--C-:B------:R-:W-:Y:S01]  /*27e0*/  @!P1 IMAD.IADD R42, R42, 0x1, -R2.reuse ;  /* 0x000000012a2a9824 */ /* 0x100fe200078e0a02 */
[----:B------:R-:W-:Y:S01]  /*27f0*/  ISETP.GT.U32.AND P1, PT, R2, R45, PT ;  /* 0x0000002d0200720c */ /* 0x000fe20003f24070 */
[----:B------:R-:W-:Y:S01]  /*2800*/  @!P0 IMAD.IADD R44, R44, 0x1, -R2 ;  /* 0x000000012c2c8824 */ /* 0x000fe200078e0a02 */
[----:B------:R-:W-:Y:S01]  /*2810*/  ISETP.GT.U32.AND P0, PT, R2, R47, PT ;  /* 0x0000002f0200720c */ /* 0x000fe20003f04070 */
[----:B------:R-:W-:Y:S01]  /*2820*/  @!P3 IMAD.MOV R38, RZ, RZ, -R38 ;  /* 0x000000ffff26b224 */ /* 0x000fe200078e0a26 */
[----:B------:R-:W-:Y:S01]  /*2830*/  ISETP.GE.AND P3, PT, R49, RZ, PT ;  /* 0x000000ff3100720c */ /* 0x000fe20003f66270 */
[----:B------:R-:W-:-:S02]  /*2840*/  VIADD R50, R56, 0x5c ;  /* 0x0000005c38327836 */ /* 0x000fc40000000000 */
[----:B------:R-:W-:Y:S01]  /*2850*/  @!P6 IMAD.MOV R40, RZ, RZ, -R40 ;  /* 0x000000ffff28e224 */ /* 0x000fe200078e0a28 */
[----:B------:R-:W-:Y:S01]  /*2860*/  ISETP.GT.U32.AND P6, PT, R2, R43, PT ;  /* 0x0000002b0200720c */ /* 0x000fe20003fc4070 */
[----:B------:R-:W-:Y:S01]  /*2870*/  @!P2 IMAD.MOV R41, RZ, RZ, -R41 ;  /* 0x000000ffff29a224 */ /* 0x000fe200078e0a29 */
[----:B------:R-:W-:Y:S01]  /*2880*/  IABS R49, R50 ;  /* 0x0000003200317213 */ /* 0x000fe20000000000 */
[----:B------:R-:W-:Y:S01]  /*2890*/  VIADD R52, R56, 0x54 ;  /* 0x0000005438347836 */ /* 0x000fe20000000000 */
[----:B------:R-:W-:Y:S01]  /*28a0*/  ISETP.GE.AND P2, PT, R48, RZ, PT ;  /* 0x000000ff3000720c */ /* 0x000fe20003f46270 */
[----:B------:R-:W-:Y:S02]  /*28b0*/  VIADD R48, R56, 0x58 ;  /* 0x0000005838307836 */ /* 0x000fe40000000000 */
[----:B------:R-:W-:Y:S01]  /*28c0*/  IMAD.HI.U32 R14, R5, R49, RZ ;  /* 0x00000031050e7227 */ /* 0x000fe200078e00ff */
[----:B------:R-:W-:Y:S02]  /*28d0*/  IABS R53, R52 ;  /* 0x0000003400357213 */ /* 0x000fe40000000000 */
[----:B------:R-:W-:Y:S01]  /*28e0*/  IABS R51, R48 ;  /* 0x0000003000337213 */ /* 0x000fe20000000000 */
[--C-:B------:R-:W-:Y:S01]  /*28f0*/  @!P1 IMAD.IADD R45, R45, 0x1, -R2.reuse ;  /* 0x000000012d2d9824 */ /* 0x100fe200078e0a02 */
[----:B------:R-:W-:Y:S01]  /*2900*/  ISETP.GE.AND P1, PT, R50, RZ, PT ;  /* 0x000000ff3200720c */ /* 0x000fe20003f26270 */
[----:B------:R-:W-:-:S02]  /*2910*/  @!P0 IMAD.IADD R47, R47, 0x1, -R2 ;  /* 0x000000012f2f8824 */ /* 0x000fc400078e0a02 */
[----:B------:R-:W-:Y:S02]  /*2920*/  IMAD.MOV R14, RZ, RZ, -R14 ;  /* 0x000000ffff0e7224 */ /* 0x000fe400078e0a0e */
[----:B------:R-:W-:Y:S01]  /*2930*/  @!P3 IMAD.MOV R42, RZ, RZ, -R42 ;  /* 0x000000ffff2ab224 */ /* 0x000fe200078e0a2a */
[C---:B------:R-:W-:Y:S01]  /*2940*/  ISETP.GT.U32.AND P3, PT, R2.reuse, R45, PT ;  /* 0x0000002d0200720c */ /* 0x040fe20003f64070 */
[C---:B------:R-:W-:Y:S01]  /*2950*/  IMAD R49, R2.reuse, R14, R49 ;  /* 0x0000000e02317224 */ /* 0x040fe200078e0231 */
[----:B------:R-:W-:Y:S01]  /*2960*/  ISETP.GT.U32.AND P0, PT, R2, R47, PT ;  /* 0x0000002f0200720c */ /* 0x000fe20003f04070 */
[----:B------:R-:W-:-:S04]  /*2970*/  IMAD.HI.U32 R14, R5, R51, RZ ;  /* 0x00000033050e7227 */ /* 0x000fc800078e00ff */
[----:B------:R-:W-:Y:S01]  /*2980*/  @!P6 IMAD.IADD R43, R43, 0x1, -R2 ;  /* 0x000000012b2be824 */ /* 0x000fe200078e0a02 */
[----:B------:R-:W-:Y:S01]  /*2990*/  ISETP.GE.AND P6, PT, R46, RZ, PT ;  /* 0x000000ff2e00720c */ /* 0x000fe20003fc6270 */
[----:B------:R-:W-:-:S04]  /*29a0*/  IMAD.HI.U32 R46, R5, R53, RZ ;  /* 0x00000035052e7227 */ /* 0x000fc800078e00ff */
[----:B------:R-:W-:Y:S02]  /*29b0*/  IMAD.MOV R14, RZ, RZ, -R14 ;  /* 0x000000ffff0e7224 */ /* 0x000fe400078e0a0e */
[----:B------:R-:W-:Y:S02]  /*29c0*/  IMAD.MOV R46, RZ, RZ, -R46 ;  /* 0x000000ffff2e7224 */ /* 0x000fe400078e0a2e */
[----:B------:R-:W-:Y:S02]  /*29d0*/  IMAD R51, R2, R14, R51 ;  /* 0x0000000e02337224 */ /* 0x000fe400078e0233 */
[--C-:B------:R-:W-:Y:S01]  /*29e0*/  @!P3 IMAD.IADD R45, R45, 0x1, -R2.reuse ;  /* 0x000000012d2db824 */ /* 0x100fe200078e0a02 */
[----:B------:R-:W-:Y:S01]  /*29f0*/  ISETP.GE.AND P3, PT, R52, RZ, PT ;  /* 0x000000ff3400720c */ /* 0x000fe20003f66270 */
[C---:B------:R-:W-:Y:S02]  /*2a00*/  IMAD R53, R2.reuse, R46, R53 ;  /* 0x0000002e02357224 */ /* 0x040fe400078e0235 */
[----:B------:R-:W-:Y:S01]  /*2a10*/  @!P0 IMAD.IADD R47, R47, 0x1, -R2 ;  /* 0x000000012f2f8824 */ /* 0x000fe200078e0a02 */
[----:B------:R-:W-:Y:S01]  /*2a20*/  ISETP.GT.U32.AND P0, PT, R2, R51, PT ;  /* 0x000000330200720c */ /* 0x000fe20003f04070 */
[----:B------:R-:W-:-:S02]  /*2a30*/  IMAD.MOV.U32 R46, RZ, RZ, R45 ;  /* 0x000000ffff2e7224 */ /* 0x000fc400078e002d */
[----:B------:R-:W-:Y:S01]  /*2a40*/  @!P5 IMAD.MOV R44, RZ, RZ, -R44 ;  /* 0x000000ffff2cd224 */ /* 0x000fe200078e0a2c */
[----:B------:R-:W-:Y:S01]  /*2a50*/  ISETP.GE.AND P5, PT, R48, RZ, PT ;  /* 0x000000ff3000720c */ /* 0x000fe20003fa6270 */
[----:B------:R-:W-:Y:S01]  /*2a60*/  @!P2 IMAD.MOV R46, RZ, RZ, -R46 ;  /* 0x000000ffff2ea224 */ /* 0x000fe200078e0a2e */
[----:B------:R-:W-:Y:S01]  /*2a70*/  ISETP.GT.U32.AND P2, PT, R2, R53, PT ;  /* 0x000000350200720c */ /* 0x000fe20003f44070 */
[C---:B------:R-:W-:Y:S02]  /*2a80*/  VIADD R48, R56.reuse, 0x50 ;  /* 0x0000005038307836 */ /* 0x040fe40000000000 */
[----:B------:R-:W-:Y:S02]  /*2a90*/  VIADD R54, R56, 0x48 ;  /* 0x0000004838367836 */ /* 0x000fe40000000000 */
[----:B------:R-:W-:Y:S01]  /*2aa0*/  @!P4 IMAD.MOV R43, RZ, RZ, -R43 ;  /* 0x000000ffff2bc224 */ /* 0x000fe200078e0a2b */
[----:B------:R-:W-:Y:S01]  /*2ab0*/  IABS R50, R48 ;  /* 0x0000003000327213 */ /* 0x000fe20000000000 */
[----:B------:R-:W-:Y:S01]  /*2ac0*/  @!P0 IMAD.IADD R51, R51, 0x1, -R2 ;  /* 0x0000000133338824 */ /* 0x000fe200078e0a02 */
[----:B------:R-:W-:Y:S01]  /*2ad0*/  ISETP.GT.U32.AND P4, PT, R2, R49, PT ;  /* 0x000000310200720c */ /* 0x000fe20003f84070 */
[----:B------:R-:W-:Y:S01]  /*2ae0*/  VIADD R52, R56, 0x4c ;  /* 0x0000004c38347836 */ /* 0x000fe20000000000 */
[----:B------:R-:W-:Y:S01]  /*2af0*/  IABS R57, R54 ;  /* 0x0000003600397213 */ /* 0x000fe20000000000 */
[----:B------:R-:W-:Y:S01]  /*2b00*/  IMAD.HI.U32 R14, R5, R50, RZ ;  /* 0x00000032050e7227 */ /* 0x000fe200078e00ff */
[----:B------:R-:W-:-:S02]  /*2b10*/  ISETP.GT.U32.AND P0, PT, R2, R51, PT ;  /* 0x000000330200720c */ /* 0x000fc40003f04070 */
[----:B------:R-:W-:Y:S01]  /*2b20*/  IABS R55, R52 ;  /* 0x0000003400377213 */ /* 0x000fe20000000000 */
[----:B------:R-:W-:Y:S02]  /*2b30*/  @!P2 IMAD.IADD R53, R53, 0x1, -R2 ;  /* 0x000000013535a824 */ /* 0x000fe400078e0a02 */
[----:B------:R-:W-:Y:S02]  /*2b40*/  IMAD.MOV R45, RZ, RZ, -R14 ;  /* 0x000000ffff2d7224 */ /* 0x000fe400078e0a0e */
[----:B------:R-:W-:Y:S01]  /*2b50*/  @!P6 IMAD.MOV R47, RZ, RZ, -R47 ;  /* 0x000000ffff2fe224 */ /* 0x000fe200078e0a2f */
[C---:B------:R-:W-:Y:S01]  /*2b60*/  ISETP.GT.U32.AND P2, PT, R2.reuse, R53, PT ;  /* 0x000000350200720c */ /* 0x040fe20003f44070 */
[----:B------:R-:W-:Y:S01]  /*2b70*/  IMAD R45, R2, R45, R50 ;  /* 0x0000002d022d7224 */ /* 0x000fe200078e0232 */
[----:B------:R-:W-:Y:S01]  /*2b80*/  ISETP.GE.AND P6, PT, R48, RZ, PT ;  /* 0x000000ff3000720c */ /* 0x000fe20003fc6270 */
[----:B------:R-:W-:-:S04]  /*2b90*/  IMAD.HI.U32 R48, R5, R57, RZ ;  /* 0x0000003905307227 */ /* 0x000fc800078e00ff */
[----:B------:R-:W-:Y:S01]  /*2ba0*/  @!P0 IMAD.IADD R51, R51, 0x1, -R2 ;  /* 0x0000000133338824 */ /* 0x000fe200078e0a02 */
[----:B------:R-:W-:Y:S01]  /*2bb0*/  ISETP.GT.U32.AND P0, PT, R2, R45, PT ;  /* 0x0000002d0200720c */ /* 0x000fe20003f04070 */
[----:B------:R-:W-:Y:S02]  /*2bc0*/  IMAD.MOV R48, RZ, RZ, -R48 ;  /* 0x000000ffff307224 */ /* 0x000fe400078e0a30 */
[----:B------:R-:W-:Y:S02]  /*2bd0*/  @!P4 IMAD.IADD R49, R49, 0x1, -R2 ;  /* 0x000000013131c824 */ /* 0x000fe400078e0a02 */
[----:B------:R-:W-:-:S03]  /*2be0*/  IMAD.HI.U32 R14, R5, R55, RZ ;  /* 0x00000037050e7227 */ /* 0x000fc600078e00ff */
[C---:B------:R-:W-:Y:S01]  /*2bf0*/  ISETP.GT.U32.AND P4, PT, R2.reuse, R49, PT ;  /* 0x000000310200720c */ /* 0x040fe20003f84070 */
[C---:B------:R-:W-:Y:S02]  /*2c00*/  IMAD R57, R2.reuse, R48, R57 ;  /* 0x0000003002397224 */ /* 0x040fe400078e0239 */
[----:B------:R-:W-:Y:S02]  /*2c10*/  @!P2 IMAD.IADD R53, R53, 0x1, -R2 ;  /* 0x000000013535a824 */ /* 0x000fe400078e0a02 */
[----:B------:R-:W-:Y:S02]  /*2c20*/  IMAD.MOV R14, RZ, RZ, -R14 ;  /* 0x000000ffff0e7224 */ /* 0x000fe400078e0a0e */
[----:B------:R-:W-:Y:S01]  /*2c30*/  @!P3 IMAD.MOV R53, RZ, RZ, -R53 ;  /* 0x000000ffff35b224 */ /* 0x000fe200078e0a35 */
[C---:B------:R-:W-:Y:S01]  /*2c40*/  ISETP.GT.U32.AND P3, PT, R2.reuse, R57, PT ;  /* 0x000000390200720c */ /* 0x040fe20003f64070 */
[----:B------:R-:W-:Y:S02]  /*2c50*/  IMAD R55, R2, R14, R55 ;  /* 0x0000000e02377224 */ /* 0x000fe400078e0237 */
[----:B------:R-:W-:-:S02]  /*2c60*/  VIADD R14, R56, 0x44 ;  /* 0x00000044380e7836 */ /* 0x000fc40000000000 */
[--C-:B------:R-:W-:Y:S02]  /*2c70*/  @!P0 IMAD.IADD R45, R45, 0x1, -R2.reuse ;  /* 0x000000012d2d8824 */ /* 0x100fe400078e0a02 */
[----:B------:R-:W-:Y:S01]  /*2c80*/  VIADD R58, R56, 0x40 ;  /* 0x00000040383a7836 */ /* 0x000fe20000000000 */
[----:B------:R-:W-:Y:S01]  /*2c90*/  IABS R59, R14 ;  /* 0x0000000e003b7213 */ /* 0x000fe20000000000 */
[----:B------:R-:W-:Y:S01]  /*2ca0*/  @!P5 IMAD.MOV R51, RZ, RZ, -R51 ;  /* 0x000000ffff33d224 */ /* 0x000fe200078e0a33 */
[----:B------:R-:W-:Y:S01]  /*2cb0*/  ISETP.GT.U32.AND P5, PT, R2, R55, PT ;  /* 0x000000370200720c */ /* 0x000fe20003fa4070 */
[----:B------:R-:W-:Y:S01]  /*2cc0*/  VIADD R60, R56, 0x3c ;  /* 0x0000003c383c7836 */ /* 0x000fe20000000000 */
[----:B------:R-:W-:Y:S01]  /*2cd0*/  ISETP.GT.U32.AND P0, PT, R2, R45, PT ;  /* 0x0000002d0200720c */ /* 0x000fe20003f04070 */
[--C-:B------:R-:W-:Y:S01]  /*2ce0*/  @!P4 IMAD.IADD R49, R49, 0x1, -R2.reuse ;  /* 0x000000013131c824 */ /* 0x100fe200078e0a02 */
[----:B------:R-:W-:Y:S01]  /*2cf0*/  IABS R61, R58 ;  /* 0x0000003a003d7213 */ /* 0x000fe20000000000 */
[----:B------:R-:W-:Y:S01]  /*2d00*/  @!P3 IMAD.IADD R57, R57, 0x1, -R2 ;  /* 0x000000013939b824 */ /* 0x000fe200078e0a02 */
[----:B------:R-:W-:Y:S01]  /*2d10*/  ISETP.GE.AND P4, PT, R52, RZ, PT ;  /* 0x000000ff3400720c */ /* 0x000fe20003f86270 */
[----:B------:R-:W-:Y:S01]  /*2d20*/  VIADD R62, R56, 0x38 ;  /* 0x00000038383e7836 */ /* 0x000fe20000000000 */
[----:B------:R-:W-:Y:S01]  /*2d30*/  ISETP.GE.AND P2, PT, R14, RZ, PT ;  /* 0x000000ff0e00720c */ /* 0x000fe20003f46270 */
[----:B------:R-:W-:Y:S01]  /*2d40*/  IMAD.HI.U32 R14, R5, R59, RZ ;  /* 0x0000003b050e7227 */ /* 0x000fe200078e00ff */
[----:B------:R-:W-:-:S02]  /*2d50*/  IABS R52, R60 ;  /* 0x0000003c00347213 */ /* 0x000fc40000000000 */
[----:B------:R-:W-:Y:S01]  /*2d60*/  ISETP.GT.U32.AND P3, PT, R2, R57, PT ;  /* 0x000000390200720c */ /* 0x000fe20003f64070 */
[----:B------:R-:W-:-:S04]  /*2d70*/  IMAD.HI.U32 R48, R5, R61, RZ ;  /* 0x0000003d05307227 */ /* 0x000fc800078e00ff */
[----:B------:R-:W-:Y:S02]  /*2d80*/  IMAD.MOV R50, RZ, RZ, -R14 ;  /* 0x000000ffff327224 */ /* 0x000fe400078e0a0e */
[----:B------:R-:W-:-:S04]  /*2d90*/  IMAD.HI.U32 R14, R5, R52, RZ ;  /* 0x00000034050e7227 */ /* 0x000fc800078e00ff */
[----:B------:R-:W-:Y:S01]  /*2da0*/  @!P1 IMAD.MOV R49, RZ, RZ, -R49 ;  /* 0x000000ffff319224 */ /* 0x000fe200078e0a31 */
[----:B------:R-:W-:Y:S01]  /*2db0*/  ISETP.GE.AND P1, PT, R54, RZ, PT ;  /* 0x000000ff3600720c */ /* 0x000fe20003f26270 */
[----:B------:R-:W-:Y:S01]  /*2dc0*/  IMAD.MOV R48, RZ, RZ, -R48 ;  /* 0x000000ffff307224 */ /* 0x000fe200078e0a30 */
[----:B------:R-:W-:Y:S01]  /*2dd0*/  IABS R54, R62 ;  /* 0x0000003e00367213 */ /* 0x000fe20000000000 */
[--C-:B------:R-:W-:Y:S02]  /*2de0*/  @!P5 IMAD.IADD R55, R55, 0x1, -R2.reuse ;  /* 0x000000013737d824 */ /* 0x100fe400078e0a02 */
[----:B------:R-:W-:Y:S01]  /*2df0*/  @!P0 IMAD.IADD R45, R45, 0x1, -R2 ;  /* 0x000000012d2d8824 */ /* 0x000fe200078e0a02 */
[----:B------:R-:W-:Y:S01]  /*2e00*/  ISETP.GE.AND P0, PT, R58, RZ, PT ;  /* 0x000000ff3a00720c */ /* 0x000fe20003f06270 */
[----:B------:R-:W-:Y:S01]  /*2e10*/  IMAD.MOV R63, RZ, RZ, -R14 ;  /* 0x000000ffff3f7224 */ /* 0x000fe200078e0a0e */
[C---:B------:R-:W-:Y:S01]  /*2e20*/  ISETP.GT.U32.AND P5, PT, R2.reuse, R55, PT ;  /* 0x000000370200720c */ /* 0x040fe20003fa4070 */
[----:B------:R-:W-:-:S02]  /*2e30*/  IMAD R61, R2, R48, R61 ;  /* 0x00000030023d7224 */ /* 0x000fc400078e023d */
[----:B------:R-:W-:Y:S02]  /*2e40*/  IMAD.MOV.U32 R48, RZ, RZ, R45 ;  /* 0x000000ffff307224 */ /* 0x000fe400078e002d */
[C---:B------:R-:W-:Y:S02]  /*2e50*/  IMAD R59, R2.reuse, R50, R59 ;  /* 0x00000032023b7224 */ /* 0x040fe400078e023b */
[----:B------:R-:W-:Y:S02]  /*2e60*/  IMAD R45, R2, R63, R52 ;  /* 0x0000003f022d7224 */ /* 0x000fe400078e0234 */
[----:B------:R-:W-:-:S04]  /*2e70*/  IMAD.HI.U32 R50, R5, R54, RZ ;  /* 0x0000003605327227 */ /* 0x000fc800078e00ff */
[----:B------:R-:W-:Y:S01]  /*2e80*/  @!P3 IMAD.IADD R57, R57, 0x1, -R2 ;  /* 0x000000013939b824 */ /* 0x000fe200078e0a02 */
[C---:B------:R-:W-:Y:S01]  /*2e90*/  ISETP.GT.U32.AND P3, PT, R2.reuse, R45, PT ;  /* 0x0000002d0200720c */ /* 0x040fe20003f64070 */
[----:B------:R-:W-:Y:S02]  /*2ea0*/  IMAD.MOV R65, RZ, RZ, -R50 ;  /* 0x000000ffff417224 */ /* 0x000fe400078e0a32 */
[----:B------:R-:W-:Y:S01]  /*2eb0*/  @!P5 IMAD.IADD R55, R55, 0x1, -R2 ;  /* 0x000000013737d824 */ /* 0x000fe200078e0a02 */
[C---:B------:R-:W-:Y:S01]  /*2ec0*/  ISETP.GT.U32.AND P5, PT, R2.reuse, R59, PT ;  /* 0x0000003b0200720c */ /* 0x040fe20003fa4070 */
[----:B------:R-:W-:Y:S02]  /*2ed0*/  IMAD R63, R2, R65, R54 ;  /* 0x00000041023f7224 */ /* 0x000fe400078e0236 */
[C---:B------:R-:W-:Y:S02]  /*2ee0*/  VIADD R54, R56.reuse, 0x34 ;  /* 0x0000003438367836 */ /* 0x040fe40000000000 */
[----:B------:R-:W-:-:S02]  /*2ef0*/  VIADD R58, R56, 0x30 ;  /* 0x00000030383a7836 */ /* 0x000fc40000000000 */
[----:B------:R-:W-:Y:S01]  /*2f00*/  @!P4 IMAD.MOV R55, RZ, RZ, -R55 ;  /* 0x000000ffff37c224 */ /* 0x000fe200078e0a37 */
[----:B------:R-:W-:Y:S01]  /*2f10*/  IABS R65, R54 ;  /* 0x0000003600417213 */ /* 0x000fe20000000000 */
[----:B------:R-:W-:Y:S01]  /*2f20*/  @!P1 IMAD.MOV R57, RZ, RZ, -R57 ;  /* 0x000000ffff399224 */ /* 0x000fe200078e0a39 */
[----:B------:R-:W-:Y:S01]  /*2f30*/  ISETP.GE.AND P4, PT, R60, RZ, PT ;  /* 0x000000ff3c00720c */ /* 0x000fe20003f86270 */
[----:B------:R-:W-:Y:S01]  /*2f40*/  @!P3 IMAD.IADD R45, R45, 0x1, -R2 ;  /* 0x000000012d2db824 */ /* 0x000fe200078e0a02 */
[----:B------:R-:W-:Y:S01]  /*2f50*/  IABS R67, R58 ;  /* 0x0000003a00437213 */ /* 0x000fe20000000000 */
[----:B------:R-:W-:Y:S01]  /*2f60*/  VIADD R60, R56, 0x2c ;  /* 0x0000002c383c7836 */ /* 0x000fe20000000000 */
[C---:B------:R-:W-:Y:S01]  /*2f70*/  ISETP.GT.U32.AND P1, PT, R2.reuse, R63, PT ;  /* 0x0000003f0200720c */ /* 0x040fe20003f24070 */
[C---:B------:R-:W-:Y:S01]  /*2f80*/  IMAD.HI.U32 R14, R5.reuse, R65, RZ ;  /* 0x00000041050e7227 */ /* 0x040fe200078e00ff */
[----:B------:R-:W-:Y:S02]  /*2f90*/  ISETP.GT.U32.AND P3, PT, R2, R45, PT ;  /* 0x0000002d0200720c */ /* 0x000fe40003f64070 */
[----:B------:R-:W-:Y:S01]  /*2fa0*/  IABS R69, R60 ;  /* 0x0000003c00457213 */ /* 0x000fe20000000000 */
[----:B------:R-:W-:-:S04]  /*2fb0*/  IMAD.HI.U32 R50, R5, R67, RZ ;  /* 0x0000004305327227 */ /* 0x000fc800078e00ff */
[----:B------:R-:W-:Y:S02]  /*2fc0*/  IMAD.MOV R14, RZ, RZ, -R14 ;  /* 0x000000ffff0e7224 */ /* 0x000fe400078e0a0e */
[----:B------:R-:W-:Y:S01]  /*2fd0*/  @!P6 IMAD.MOV R48, RZ, RZ, -R48 ;  /* 0x000000ffff30e224 */ /* 0x000fe200078e0a30 */
[C---:B------:R-:W-:Y:S01]  /*2fe0*/  ISETP.GT.U32.AND P6, PT, R2.reuse, R61, PT ;  /* 0x0000003d0200720c */ /* 0x040fe20003fc4070 */
[----:B------:R-:W-:Y:S02]  /*2ff0*/  IMAD.MOV R50, RZ, RZ, -R50 ;  /* 0x000000ffff327224 */ /* 0x000fe400078e0a32 */
[----:B------:R-:W-:Y:S02]  /*3000*/  IMAD R65, R2, R14, R65 ;  /* 0x0000000e02417224 */ /* 0x000fe400078e0241 */
[----:B------:R-:W-:-:S04]  /*3010*/  IMAD.HI.U32 R52, R5, R69, RZ ;  /* 0x0000004505347227 */ /* 0x000fc800078e00ff */
[--C-:B------:R-:W-:Y:S02]  /*3020*/  @!P5 IMAD.IADD R59, R59, 0x1, -R2.reuse ;  /* 0x000000013b3bd824 */ /* 0x100fe400078e0a02 */
[C---:B------:R-:W-:Y:S02]  /*3030*/  IMAD R67, R2.reuse, R50, R67 ;  /* 0x0000003202437224 */ /* 0x040fe400078e0243 */
[----:B------:R-:W-:Y:S01]  /*3040*/  @!P1 IMAD.IADD R63, R63, 0x1, -R2 ;  /* 0x000000013f3f9824 */ /* 0x000fe200078e0a02 */
[C---:B------:R-:W-:Y:S01]  /*3050*/  ISETP.GT.U32.AND P1, PT, R2.reuse, R65, PT ;  /* 0x000000410200720c */ /* 0x040fe20003f24070 */
[----:B------:R-:W-:Y:S01]  /*3060*/  IMAD.MOV R52, RZ, RZ, -R52 ;  /* 0x000000ffff347224 */ /* 0x000fe200078e0a34 */
[C---:B------:R-:W-:Y:S01]  /*3070*/  ISETP.GT.U32.AND P5, PT, R2.reuse, R59, PT ;  /* 0x0000003b0200720c */ /* 0x040fe20003fa4070 */
[----:B------:R-:W-:Y:S01]  /*3080*/  @!P3 IMAD.IADD R45, R45, 0x1, -R2 ;  /* 0x000000012d2db824 */ /* 0x000fe200078e0a02 */
[C---:B------:R-:W-:Y:S01]  /*3090*/  ISETP.GT.U32.AND P3, PT, R2.reuse, R67, PT ;  /* 0x000000430200720c */ /* 0x040fe20003f64070 */
[----:B------:R-:W-:-:S02]  /*30a0*/  IMAD R69, R2, R52, R69 ;  /* 0x0000003402457224 */ /* 0x000fc400078e0245 */
[----:B------:R-:W-:Y:S02]  /*30b0*/  VIADD R52, R56, 0x28 ;  /* 0x0000002838347836 */ /* 0x000fe40000000000 */
[--C-:B------:R-:W-:Y:S02]  /*30c0*/  @!P6 IMAD.IADD R61, R61, 0x1, -R2.reuse ;  /* 0x000000013d3de824 */ /* 0x100fe400078e0a02 */
[----:B------:R-:W-:Y:S01]  /*30d0*/  IMAD.MOV.U32 R50, RZ, RZ, R45 ;  /* 0x000000ffff327224 */ /* 0x000fe200078e002d */
[----:B------:R-:W-:Y:S01]  /*30e0*/  IABS R14, R52 ;  /* 0x00000034000e7213 */ /* 0x000fe20000000000 */
[--C-:B------:R-:W-:Y:S01]  /*30f0*/  @!P1 IMAD.IADD R65, R65, 0x1, -R2.reuse ;  /* 0x0000000141419824 */ /* 0x100fe200078e0a02 */
[----:B------:R-:W-:Y:S01]  /*3100*/  ISETP.GT.U32.AND P6, PT, R2, R61, PT ;  /* 0x0000003d0200720c */ /* 0x000fe20003fc4070 */
[----:B------:R-:W-:Y:S01]  /*3110*/  @!P5 IMAD.IADD R59, R59, 0x1, -R2 ;  /* 0x000000013b3bd824 */ /* 0x000fe200078e0a02 */
[----:B------:R-:W-:Y:S01]  /*3120*/  ISETP.GE.AND P1, PT, R52, RZ, PT ;  /* 0x000000ff3400720c */ /* 0x000fe20003f26270 */
[----:B------:R-:W-:Y:S01]  /*3130*/  IMAD.MOV.U32 R45, RZ, RZ, R14 ;  /* 0x000000ffff2d7224 */ /* 0x000fe200078e000e */
[----:B------:R-:W-:Y:S01]  /*3140*/  ISETP.GE.AND P5, PT, R62, RZ, PT ;  /* 0x000000ff3e00720c */ /* 0x000fe20003fa6270 */
[----:B------:R-:W-:Y:S01]  /*3150*/  @!P3 IMAD.IADD R67, R67, 0x1, -R2 ;  /* 0x000000014343b824 */ /* 0x000fe200078e0a02 */
[C---:B------:R-:W-:Y:S01]  /*3160*/  ISETP.GT.U32.AND P3, PT, R2.reuse, R65, PT ;  /* 0x000000410200720c */ /* 0x040fe20003f64070 */
[----:B------:R-:W-:Y:S01]  /*3170*/  @!P2 IMAD.MOV R59, RZ, RZ, -R59 ;  /* 0x000000ffff3ba224 */ /* 0x000fe200078e0a3b */
[----:B------:R-:W-:Y:S01]  /*3180*/  ISETP.GT.U32.AND P2, PT, R2, R63, PT ;  /* 0x0000003f0200720c */ /* 0x000fe20003f44070 */
[----:B------:R-:W-:-:S04]  /*3190*/  IMAD.HI.U32 R14, R5, R45, RZ ;  /* 0x0000002d050e7227 */ /* 0x000fc800078e00ff */
[----:B------:R-:W-:Y:S02]  /*31a0*/  IMAD.MOV R52, RZ, RZ, -R14 ;  /* 0x000000ffff347224 */ /* 0x000fe400078e0a0e */
[----:B------:R-:W-:Y:S01]  /*31b0*/  @!P6 IMAD.IADD R61, R61, 0x1, -R2 ;  /* 0x000000013d3de824 */ /* 0x000fe200078e0a02 */
[----:B------:R-:W-:Y:S01]  /*31c0*/  ISETP.GE.AND P6, PT, R54, RZ, PT ;  /* 0x000000ff3600720c */ /* 0x000fe20003fc6270 */
[----:B------:R-:W-:Y:S02]  /*31d0*/  IMAD R45, R2, R52, R45 ;  /* 0x00000034022d7224 */ /* 0x000fe400078e022d */
[----:B------:R-:W-:Y:S02]  /*31e0*/  VIADD R54, R56, 0x24 ;  /* 0x0000002438367836 */ /* 0x000fe40000000000 */
[----:B------:R-:W-:Y:S01]  /*31f0*/  @!P4 IMAD.MOV R50, RZ, RZ, -R50 ;  /* 0x000000ffff32c224 */ /* 0x000fe200078e0a32 */
[C---:B------:R-:W-:Y:S01]  /*3200*/  ISETP.GT.U32.AND P4, PT, R2.reuse, R69, PT ;  /* 0x000000450200720c */ /* 0x040fe20003f84070 */
[--C-:B------:R-:W-:Y:S01]  /*3210*/  @!P3 IMAD.IADD R65, R65, 0x1, -R2.reuse ;  /* 0x000000014141b824 */ /* 0x100fe200078e0a02 */
[----:B------:R-:W-:Y:S01]  /*3220*/  ISETP.GT.U32.AND P3, PT, R2, R45, PT ;  /* 0x0000002d0200720c */ /* 0x000fe20003f64070 */
[----:B------:R-:W-:Y:S01]  /*3230*/  @!P2 IMAD.IADD R63, R63, 0x1, -R2 ;  /* 0x000000013f3fa824 */ /* 0x000fe200078e0a02 */
[----:B------:R-:W-:Y:S01]  /*3240*/  IABS R71, R54 ;  /* 0x0000003600477213 */ /* 0x000fe20000000000 */
[----:B------:R-:W-:Y:S01]  /*3250*/  VIADD R64, R56, 0x18 ;  /* 0x0000001838407836 */ /* 0x000fe20000000000 */
[----:B------:R-:W-:Y:S01]  /*3260*/  ISETP.GE.AND P2, PT, R60, RZ, PT ;  /* 0x000000ff3c00720c */ /* 0x000fe20003f46270 */
[----:B------:R-:W-:Y:S01]  /*3270*/  @!P5 IMAD.MOV R63, RZ, RZ, -R63 ;  /* 0x000000ffff3fd224 */ /* 0x000fe200078e0a3f */
[----:B------:R-:W-:Y:S01]  /*3280*/  ISETP.GT.U32.AND P5, PT, R2, R67, PT ;  /* 0x000000430200720c */ /* 0x000fe20003fa4070 */
[----:B------:R-:W-:Y:S01]  /*3290*/  IMAD.HI.U32 R14, R5, R71, RZ ;  /* 0x00000047050e7227 */ /* 0x000fe200078e00ff */
[----:B------:R-:W-:-:S03]  /*32a0*/  IABS R77, R64 ;  /* 0x00000040004d7213 */ /* 0x000fc60000000000 */
[----:B------:R-:W-:Y:S02]  /*32b0*/  VIADD R60, R56, 0x20 ;  /* 0x00000020383c7836 */ /* 0x000fe40000000000 */
[----:B------:R-:W-:Y:S02]  /*32c0*/  IMAD.MOV R14, RZ, RZ, -R14 ;  /* 0x000000ffff0e7224 */ /* 0x000fe400078e0a0e */
[--C-:B------:R-:W-:Y:S01]  /*32d0*/  @!P4 IMAD.IADD R69, R69, 0x1, -R2.reuse ;  /* 0x000000014545c824 */ /* 0x100fe200078e0a02 */
[----:B------:R-:W-:Y:S01]  /*32e0*/  IABS R73, R60 ;  /* 0x0000003c00497213 */ /* 0x000fe20000000000 */
[--C-:B------:R-:W-:Y:S02]  /*32f0*/  @!P3 IMAD.IADD R45, R45, 0x1, -R2.reuse ;  /* 0x000000012d2db824 */ /* 0x100fe400078e0a02 */
[C---:B------:R-:W-:Y:S01]  /*3300*/  IMAD R71, R2.reuse, R14, R71 ;  /* 0x0000000e02477224 */ /* 0x040fe200078e0247 */
[C---:B------:R-:W-:Y:S01]  /*3310*/  ISETP.GT.U32.AND P4, PT, R2.reuse, R69, PT ;  /* 0x000000450200720c */ /* 0x040fe20003f84070 */
[----:B------:R-:W-:Y:S01]  /*3320*/  @!P5 IMAD.IADD R67, R67, 0x1, -R2 ;  /* 0x000000014343d824 */ /* 0x000fe200078e0a02 */
[C---:B------:R-:W-:Y:S01]  /*3330*/  ISETP.GT.U32.AND P3, PT, R2.reuse, R45, PT ;  /* 0x0000002d0200720c */ /* 0x040fe20003f64070 */
[----:B------:R-:W-:Y:S01]  /*3340*/  IMAD.HI.U32 R14, R5, R73, RZ ;  /* 0x00000049050e7227 */ /* 0x000fe200078e00ff */
[----:B------:R-:W-:-:S03]  /*3350*/  ISETP.GT.U32.AND P5, PT, R2, R71, PT ;  /* 0x000000470200720c */ /* 0x000fc60003fa4070 */
[----:B------:R-:W-:Y:S02]  /*3360*/  IMAD.MOV R14, RZ, RZ, -R14 ;  /* 0x000000ffff0e7224 */ /* 0x000fe400078e0a0e */
[----:B------:R-:W-:Y:S02]  /*3370*/  VIADD R66, R56, 0x14 ;  /* 0x0000001438427836 */ /* 0x000fe40000000000 */
[----:B------:R-:W-:Y:S02]  /*3380*/  IMAD R73, R2, R14, R73 ;  /* 0x0000000e02497224 */ /* 0x000fe400078e0249 */
[----:B------:R-:W-:Y:S01]  /*3390*/  VIADD R62, R56, 0x1c ;  /* 0x0000001c383e7836 */ /* 0x000fe20000000000 */
[----:B------:R-:W-:Y:S01]  /*33a0*/  IABS R79, R66 ;  /* 0x00000042004f7213 */ /* 0x000fe20000000000 */
[--C-:B------:R-:W-:Y:S01]  /*33b0*/  @!P4 IMAD.IADD R69, R69, 0x1, -R2.reuse ;  /* 0x000000014545c824 */ /* 0x100fe200078e0a02 */
[----:B------:R-:W-:Y:S01]  /*33c0*/  ISETP.GE.AND P4, PT, R54, RZ, PT ;  /* 0x000000ff3600720c */ /* 0x000fe20003f86270 */
[----:B------:R-:W-:Y:S01]  /*33d0*/  @!P3 IMAD.IADD R45, R45, 0x1, -R2 ;  /* 0x000000012d2db824 */ /* 0x000fe200078e0a02 */
[----:B------:R-:W-:Y:S01]  /*33e0*/  ISETP.GT.U32.AND P3, PT, R2, R73, PT ;  /* 0x000000490200720c */ /* 0x000fe20003f64070 */
[----:B------:R-:W-:Y:S01]  /*33f0*/  IMAD.HI.U32 R54, R5, R77, RZ ;  /* 0x0000004d05367227 */ /* 0x000fe200078e00ff */
[----:B------:R-:W-:-:S03]  /*3400*/  IABS R75, R62 ;  /* 0x0000003e004b7213 */ /* 0x000fc60000000000 */
[----:B------:R-:W-:Y:S02]  /*3410*/  @!P5 IMAD.IADD R71, R71, 0x1, -R2 ;  /* 0x000000014747d824 */ /* 0x000fe400078e0a02 */
[----:B------:R-:W-:Y:S02]  /*3420*/  IMAD.MOV R54, RZ, RZ, -R54 ;  /* 0x000000ffff367224 */ /* 0x000fe400078e0a36 */
[----:B------:R-:W-:Y:S01]  /*3430*/  VIADD R68, R56, 0x10 ;  /* 0x0000001038447836 */ /* 0x000fe20000000000 */
[----:B------:R-:W-:Y:S01]  /*3440*/  ISETP.GT.U32.AND P5, PT, R2, R71, PT ;  /* 0x000000470200720c */ /* 0x000fe20003fa4070 */
[----:B------:R-:W-:-:S03]  /*3450*/  IMAD.HI.U32 R14, R5, R79, RZ ;  /* 0x0000004f050e7227 */ /* 0x000fc600078e00ff */
[----:B------:R-:W-:Y:S01]  /*3460*/  IABS R81, R68 ;  /* 0x0000004400517213 */ /* 0x000fe20000000000 */
[----:B------:R-:W-:-:S04]  /*3470*/  IMAD.HI.U32 R52, R5, R75, RZ ;  /* 0x0000004b05347227 */ /* 0x000fc800078e00ff */
[C---:B------:R-:W-:Y:S02]  /*3480*/  IMAD R77, R2.reuse, R54, R77 ;  /* 0x00000036024d7224 */ /* 0x040fe400078e024d */
[----:B------:R-:W-:Y:S02]  /*3490*/  IMAD.MOV R14, RZ, RZ, -R14 ;  /* 0x000000ffff0e7224 */ /* 0x000fe400078e0a0e */
[----:B------:R-:W-:Y:S02]  /*34a0*/  IMAD.MOV R52, RZ, RZ, -R52 ;  /* 0x000000ffff347224 */ /* 0x000fe400078e0a34 */
[----:B------:R-:W-:Y:S01]  /*34b0*/  @!P3 IMAD.IADD R73, R73, 0x1, -R2 ;  /* 0x000000014949b824 */ /* 0x000fe200078e0a02 */
[C---:B------:R-:W-:Y:S01]  /*34c0*/  ISETP.GT.U32.AND P3, PT, R2.reuse, R77, PT ;  /* 0x0000004d0200720c */ /* 0x040fe20003f64070 */
[C---:B------:R-:W-:Y:S02]  /*34d0*/  IMAD R79, R2.reuse, R14, R79 ;  /* 0x0000000e024f7224 */ /* 0x040fe400078e024f */
[----:B------:R-:W-:-:S02]  /*34e0*/  IMAD R75, R2, R52, R75 ;  /* 0x00000034024b7224 */ /* 0x000fc400078e024b */
[----:B------:R-:W-:-:S04]  /*34f0*/  IMAD.HI.U32 R14, R5, R81, RZ ;  /* 0x00000051050e7227 */ /* 0x000fc800078e00ff */
[----:B------:R-:W-:Y:S01]  /*3500*/  @!P5 IMAD.IADD R71, R71, 0x1, -R2 ;  /* 0x000000014747d824 */ /* 0x000fe200078e0a02 */
[----:B------:R-:W-:Y:S01]  /*3510*/  ISETP.GT.U32.AND P5, PT, R2, R75, PT ;  /* 0x0000004b0200720c */ /* 0x000fe20003fa4070 */
[----:B------:R-:W-:Y:S02]  /*3520*/  IMAD.MOV R14, RZ, RZ, -R14 ;  /* 0x000000ffff0e7224 */ /* 0x000fe400078e0a0e */
[----:B------:R-:W-:Y:S02]  /*3530*/  VIADD R72, R56, 0x8 ;  /* 0x0000000838487836 */ /* 0x000fe40000000000 */
[----:B------:R-:W-:Y:S02]  /*3540*/  IMAD R81, R2, R14, R81 ;  /* 0x0000000e02517224 */ /* 0x000fe400078e0251 */
[----:B------:R-:W-:Y:S01]  /*3550*/  @!P0 IMAD.MOV R61, RZ, RZ, -R61 ;  /* 0x000000ffff3d8224 */ /* 0x000fe200078e0a3d */
[----:B------:R-:W-:Y:S01]  /*3560*/  IABS R85, R72 ;  /* 0x0000004800557213 */ /* 0x000fe20000000000 */
[----:B------:R-:W-:Y:S01]  /*3570*/  @!P3 IMAD.IADD R77, R77, 0x1, -R2 ;  /* 0x000000014d4db824 */ /* 0x000fe200078e0a02 */
[----:B------:R-:W-:Y:S01]  /*3580*/  ISETP.GE.AND P0, PT, R58, RZ, PT ;  /* 0x000000ff3a00720c */ /* 0x000fe20003f06270 */
[----:B------:R-:W-:Y:S01]  /*3590*/  VIADD R70, R56, 0xc ;  /* 0x0000000c38467836 */ /* 0x000fe20000000000 */
[----:B------:R-:W-:Y:S01]  /*35a0*/  ISETP.GT.U32.AND P3, PT, R2, R81, PT ;  /* 0x000000510200720c */ /* 0x000fe20003f64070 */
[----:B------:R-:W-:Y:S01]  /*35b0*/  VIADD R74, R56, 0x4 ;  /* 0x00000004384a7836 */ /* 0x000fe20000000000 */
[----:B------:R-:W-:Y:S01]  /*35c0*/  IABS R58, R56 ;  /* 0x00000038003a7213 */ /* 0x000fe20000000000 */
[----:B------:R-:W-:Y:S01]  /*35d0*/  IMAD.HI.U32 R52, R5, R85, RZ ;  /* 0x0000005505347227 */ /* 0x000fe200078e00ff */
[----:B------:R-:W-:-:S02]  /*35e0*/  IABS R83, R70 ;  /* 0x0000004600537213 */ /* 0x000fc40000000000 */
[----:B------:R-:W-:Y:S01]  /*35f0*/  IABS R87, R74 ;  /* 0x0000004a00577213 */ /* 0x000fe20000000000 */
[----:B------:R-:W-:Y:S01]  /*3600*/  @!P5 IMAD.IADD R75, R75, 0x1, -R2 ;  /* 0x000000014b4bd824 */ /* 0x000fe200078e0a02 */
[C---:B------:R-:W-:Y:S01]  /*3610*/  ISETP.GT.U32.AND P5, PT, R2.reuse, R79, PT ;  /* 0x0000004f0200720c */ /* 0x040fe20003fa4070 */
[----:B------:R-:W-:Y:S02]  /*3620*/  IMAD.MOV R52, RZ, RZ, -R52 ;  /* 0x000000ffff347224 */ /* 0x000fe400078e0a34 */
[----:B------:R-:W-:Y:S01]  /*3630*/  @!P0 IMAD.MOV R67, RZ, RZ, -R67 ;  /* 0x000000ffff438224 */ /* 0x000fe200078e0a43 */
[C---:B------:R-:W-:Y:S01]  /*3640*/  ISETP.GT.U32.AND P0, PT, R2.reuse, R75, PT ;  /* 0x0000004b0200720c */ /* 0x040fe20003f04070 */
[C---:B------:R-:W-:Y:S02]  /*3650*/  IMAD R85, R2.reuse, R52, R85 ;  /* 0x0000003402557224 */ /* 0x040fe400078e0255 */
[----:B------:R-:W-:Y:S01]  /*3660*/  @!P3 IMAD.IADD R81, R81, 0x1, -R2 ;  /* 0x000000015151b824 */ /* 0x000fe200078e0a02 */
[----:B------:R-:W-:Y:S01]  /*3670*/  ISETP.GT.U32.AND P3, PT, R2, R73, PT ;  /* 0x000000490200720c */ /* 0x000fe20003f64070 */
[----:B------:R-:W-:-:S02]  /*3680*/  IMAD.MOV.U32 R52, RZ, RZ, R45 ;  /* 0x000000ffff347224 */ /* 0x000fc400078e002d */
[----:B------:R-:W-:-:S04]  /*3690*/  IMAD.HI.U32 R14, R5, R83, RZ ;  /* 0x00000053050e7227 */ /* 0x000fc800078e00ff */
[----:B------:R-:W-:-:S04]  /*36a0*/  IMAD.HI.U32 R54, R5, R87, RZ ;  /* 0x0000005705367227 */ /* 0x000fc800078e00ff */
[----:B------:R-:W-:-:S04]  /*36b0*/  IMAD.HI.U32 R5, R5, R58, RZ ;  /* 0x0000003a05057227 */ /* 0x000fc800078e00ff */
[----:B------:R-:W-:Y:S01]  /*36c0*/  @!P1 IMAD.MOV R52, RZ, RZ, -R52 ;  /* 0x000000ffff349224 */ /* 0x000fe200078e0a34 */
[----:B------:R-:W-:Y:S01]  /*36d0*/  ISETP.GT.U32.AND P1, PT, R2, R81, PT ;  /* 0x000000510200720c */ /* 0x000fe20003f24070 */
[----:B------:R-:W-:Y:S02]  /*36e0*/  IMAD.MOV R14, RZ, RZ, -R14 ;  /* 0x000000ffff0e7224 */ /* 0x000fe400078e0a0e */
[----:B------:R-:W-:Y:S01]  /*36f0*/  @!P5 IMAD.IADD R79, R79, 0x1, -R2 ;  /* 0x000000014f4fd824 */ /* 0x000fe200078e0a02 */
[----:B------:R-:W-:Y:S01]  /*3700*/  ISETP.GE.AND P5, PT, R60, RZ, PT ;  /* 0x000000ff3c00720c */ /* 0x000fe20003fa6270 */
[----:B------:R-:W-:Y:S02]  /*3710*/  IMAD.MOV R5, RZ, RZ, -R5 ;  /* 0x000000ffff057224 */ /* 0x000fe400078e0a05 */
[----:B------:R-:W-:Y:S01]  /*3720*/  IMAD R83, R2, R14, R83 ;  /* 0x0000000e02537224 */ /* 0x000fe200078e0253 */
[----:B------:R-:W-:Y:S01]  /*3730*/  LOP3.LUT R14, R0, 0x40, RZ, 0xc0, !PT ;  /* 0x00000040000e7812 */ /* 0x000fe200078ec0ff */
[----:B------:R-:W-:Y:S01]  /*3740*/  @!P6 IMAD.MOV R65, RZ, RZ, -R65 ;  /* 0x000000ffff41e224 */ /* 0x000fe200078e0a41 */
[C---:B------:R-:W-:Y:S01]  /*3750*/  ISETP.GT.U32.AND P6, PT, R2.reuse, R79, PT ;  /* 0x0000004f0200720c */ /* 0x040fe20003fc4070 */
[C---:B------:R-:W-:Y:S01]  /*3760*/  IMAD R45, R2.reuse, R5, R58 ;  /* 0x00000005022d7224 */ /* 0x040fe200078e023a */
[----:B------:R-:W-:Y:S01]  /*3770*/  SHF.R.S32.HI R5, RZ, 0x1f, R196 ;  /* 0x0000001fff057819 */ /* 0x000fe200000114c4 */
[----:B------:R-:W-:Y:S01]  /*3780*/  @!P4 IMAD.MOV R71, RZ, RZ, -R71 ;  /* 0x000000ffff47c224 */ /* 0x000fe200078e0a47 */
[C---:B------:R-:W-:Y:S01]  /*3790*/  ISETP.GT.U32.AND P4, PT, R2.reuse, R83, PT ;  /* 0x000000530200720c */ /* 0x040fe20003f84070 */
[--C-:B------:R-:W-:Y:S01]  /*37a0*/  @!P3 IMAD.IADD R73, R73, 0x1, -R2.reuse ;  /* 0x000000014949b824 */ /* 0x100fe200078e0a02 */
[C---:B------:R-:W-:Y:S01]  /*37b0*/  ISETP.GT.U32.AND P3, PT, R2.reuse, R45, PT ;  /* 0x0000002d0200720c */ /* 0x040fe20003f64070 */
[----:B------:R-:W-:Y:S01]  /*37c0*/  @!P0 IMAD.IADD R75, R75, 0x1, -R2 ;  /* 0x000000014b4b8824 */ /* 0x000fe200078e0a02 */
[----:B------:R-:W-:Y:S01]  /*37d0*/  ISETP.GT.U32.AND P0, PT, R2, R85, PT ;  /* 0x000000550200720c */ /* 0x000fe20003f04070 */
[----:B------:R-:W-:Y:S01]  /*37e0*/  IMAD.MOV R54, RZ, RZ, -R54 ;  /* 0x000000ffff367224 */ /* 0x000fe200078e0a36 */
[----:B------:R-:W-:Y:S01]  /*37f0*/  LEA.HI R196, R5, R196, RZ, 0x5 ;  /* 0x000000c405c47211 */ /* 0x000fe200078f28ff */
[----:B------:R-:W-:Y:S01]  /*3800*/  @!P1 IMAD.IADD R81, R81, 0x1, -R2 ;  /* 0x0000000151519824 */ /* 0x000fe200078e0a02 */
[----:B------:R-:W-:Y:S01]  /*3810*/  ISETP.GE.AND P1, PT, R62, RZ, PT ;  /* 0x000000ff3e00720c */ /* 0x000fe20003f26270 */
[C---:B------:R-:W-:Y:S01]  /*3820*/  IMAD R87, R2.reuse, R54, R87 ;  /* 0x0000003602577224 */ /* 0x040fe200078e0257 */
[----:B------:R-:W-:Y:S01]  /*3830*/  SHF.R.S32.HI R54, RZ, 0x6, R0 ;  /* 0x00000006ff367819 */ /* 0x000fe20000011400 */
[----:B------:R-:W-:Y:S01]  /*3840*/  @!P2 IMAD.MOV R69, RZ, RZ, -R69 ;  /* 0x000000ffff45a224 */ /* 0x000fe200078e0a45 */
[C---:B------:R-:W-:Y:S01]  /*3850*/  ISETP.GT.U32.AND P2, PT, R2.reuse, R77, PT ;  /* 0x0000004d0200720c */ /* 0x040fe20003f44070 */
[--C-:B------:R-:W-:Y:S01]  /*3860*/  @!P6 IMAD.IADD R79, R79, 0x1, -R2.reuse ;  /* 0x000000014f4fe824 */ /* 0x100fe200078e0a02 */
[----:B------:R-:W-:Y:S01]  /*3870*/  ISETP.GT.U32.AND P6, PT, R2, R87, PT ;  /* 0x000000570200720c */ /* 0x000fe20003fc4070 */
[--C-:B------:R-:W-:Y:S01]  /*3880*/  @!P4 IMAD.IADD R83, R83, 0x1, -R2.reuse ;  /* 0x000000015353c824 */ /* 0x100fe200078e0a02 */
[----:B------:R-:W-:Y:S01]  /*3890*/  ISETP.GE.AND P4, PT, R64, RZ, PT ;  /* 0x000000ff4000720c */ /* 0x000fe20003f86270 */
[--C-:B------:R-:W-:Y:S01]  /*38a0*/  @!P3 IMAD.IADD R45, R45, 0x1, -R2.reuse ;  /* 0x000000012d2db824 */ /* 0x100fe200078e0a02 */
[----:B------:R-:W-:Y:S01]  /*38b0*/  SGXT R54, R54, 0x1 ;  /* 0x000000013636781a */ /* 0x000fe20000000200 */
[--C-:B------:R-:W-:Y:S01]  /*38c0*/  @!P0 IMAD.IADD R85, R85, 0x1, -R2.reuse ;  /* 0x0000000155558824 */ /* 0x100fe200078e0a02 */
[C---:B------:R-:W-:Y:S01]  /*38d0*/  ISETP.GT.U32.AND P3, PT, R2.reuse, R83, PT ;  /* 0x000000530200720c */ /* 0x040fe20003f64070 */
[----:B------:R-:W-:Y:S01]  /*38e0*/  @!P5 IMAD.MOV R73, RZ, RZ, -R73 ;  /* 0x000000ffff49d224 */ /* 0x000fe200078e0a49 */
[C---:B------:R-:W-:Y:S01]  /*38f0*/  ISETP.GT.U32.AND P5, PT, R2.reuse, R45, PT ;  /* 0x0000002d0200720c */ /* 0x040fe20003fa4070 */
[----:B------:R-:W-:Y:S01]  /*3900*/  @!P1 IMAD.MOV R75, RZ, RZ, -R75 ;  /* 0x000000ffff4b9224 */ /* 0x000fe200078e0a4b */
[----:B------:R-:W-:Y:S01]  /*3910*/  ISETP.GT.U32.AND P1, PT, R2, R85, PT ;  /* 0x000000550200720c */ /* 0x000fe20003f24070 */
[--C-:B------:R-:W-:Y:S01]  /*3920*/  @!P2 IMAD.IADD R77, R77, 0x1, -R2.reuse ;  /* 0x000000014d4da824 */ /* 0x100fe200078e0a02 */
[----:B------:R-:W-:Y:S01]  /*3930*/  ISETP.GE.AND P0, PT, R66, RZ, PT ;  /* 0x000000ff4200720c */ /* 0x000fe20003f06270 */
[--C-:B------:R-:W-:Y:S01]  /*3940*/  @!P6 IMAD.IADD R87, R87, 0x1, -R2.reuse ;  /* 0x000000015757e824 */ /* 0x100fe200078e0a02 */
[----:B------:R-:W-:Y:S01]  /*3950*/  ISETP.GE.AND P6, PT, R68, RZ, PT ;  /* 0x000000ff4400720c */ /* 0x000fe20003fc6270 */
[----:B------:R-:W-:Y:S01]  /*3960*/  @!P4 IMAD.MOV R77, RZ, RZ, -R77 ;  /* 0x000000ffff4dc224 */ /* 0x000fe200078e0a4d */
[----:B------:R-:W-:Y:S01]  /*3970*/  ISETP.GE.AND P2, PT, R56, RZ, PT ;  /* 0x000000ff3800720c */ /* 0x000fe20003f46270 */
[----:B------:R-:W-:Y:S01]  /*3980*/  IMAD.SHL.U32 R5, R0, 0x2, RZ ;  /* 0x0000000200057824 */ /* 0x000fe200078e00ff */
[----:B------:R-:W-:Y:S01]  /*3990*/  ISETP.GT.U32.AND P4, PT, R2, R87, PT ;  /* 0x000000570200720c */ /* 0x000fe20003f84070 */
[--C-:B------:R-:W-:Y:S01]  /*39a0*/  @!P3 IMAD.IADD R83, R83, 0x1, -R2.reuse ;  /* 0x000000015353b824 */ /* 0x100fe200078e0a02 */
[----:B------:R-:W-:Y:S01]  /*39b0*/  ISETP.GE.AND P3, PT, R70, RZ, PT ;  /* 0x000000ff4600720c */ /* 0x000fe20003f66270 */
[--C-:B------:R-:W-:Y:S01]  /*39c0*/  @!P5 IMAD.IADD R45, R45, 0x1, -R2.reuse ;  /* 0x000000012d2dd824 */ /* 0x100fe200078e0a02 */
[----:B------:R-:W-:Y:S01]  /*39d0*/  ISETP.GE.AND P5, PT, R72, RZ, PT ;  /* 0x000000ff4800720c */ /* 0x000fe20003fa6270 */
[----:B------:R-:W-:Y:S01]  /*39e0*/  @!P1 IMAD.IADD R85, R85, 0x1, -R2 ;  /* 0x0000000155559824 */ /* 0x000fe200078e0a02 */
[----:B------:R-:W-:Y:S01]  /*39f0*/  ISETP.GE.AND P1, PT, R74, RZ, PT ;  /* 0x000000ff4a00720c */ /* 0x000fe20003f26270 */
[----:B------:R-:W-:Y:S01]  /*3a00*/  @!P0 IMAD.MOV R79, RZ, RZ, -R79 ;  /* 0x000000ffff4f8224 */ /* 0x000fe200078e0a4f */
[----:B------:R-:W-:Y:S01]  /*3a10*/  LOP3.LUT R5, R5, 0x7e, RZ, 0xc0, !PT ;  /* 0x0000007e05057812 */ /* 0x000fe200078ec0ff */
[----:B------:R-:W-:Y:S01]  /*3a20*/  @!P6 IMAD.MOV R81, RZ, RZ, -R81 ;  /* 0x000000ffff51e224 */ /* 0x000fe200078e0a51 */
[----:B------:R-:W-:Y:S01]  /*3a30*/  SHF.R.S32.HI R196, RZ, 0x5, R196 ;  /* 0x00000005ffc47819 */ /* 0x000fe200000114c4 */
[----:B------:R-:W-:Y:S01]  /*3a40*/  IMAD R4, R4, UR4, RZ ;  /* 0x0000000404047c24 */ /* 0x000fe2000f8e02ff */
[----:B------:R-:W-:Y:S01]  /*3a50*/  ULDC.64 UR4, c[0x0][0x210] ;  /* 0x0000840000047ab9 */ /* 0x000fe20000000a00 */
[----:B------:R-:W-:Y:S01]  /*3a60*/  @!P4 IMAD.IADD R87, R87, 0x1, -R2 ;  /* 0x000000015757c824 */ /* 0x000fe200078e0a02 */
[----:B------:R-:W-:Y:S01]  /*3a70*/  ISETP.NE.AND P4, PT, R153, RZ, PT ;  /* 0x000000ff9900720c */ /* 0x000fe20003f85270 */
[----:B------:R-:W-:Y:S01]  /*3a80*/  IMAD.MOV.U32 R2, RZ, RZ, R45 ;  /* 0x000000ffff027224 */ /* 0x000fe200078e002d */
[----:B------:R-:W-:Y:S01]  /*3a90*/  LOP3.LUT R153, RZ, R153, RZ, 0x33, !PT ;  /* 0x00000099ff997212 */ /* 0x000fe200078e33ff */
[----:B------:R-:W-:Y:S01]  /*3aa0*/  IMAD R14, R14, 0x40, R5 ;  /* 0x000000400e0e7824 */ /* 0x000fe200078e0205 */
[----:B------:R-:W-:Y:S01]  /*3ab0*/  LOP3.LUT R5, R5, 0x90, R54, 0x78, !PT ;  /* 0x0000009005057812 */ /* 0x000fe200078e7836 */
[----:B------:R-:W-:Y:S01]  /*3ac0*/  @!P3 IMAD.MOV R83, RZ, RZ, -R83 ;  /* 0x000000ffff53b224 */ /* 0x000fe200078e0a53 */
[----:B------:R-:W0:Y:S01]  /*3ad0*/  LDC R54, c[0x0][0x240] ;  /* 0x00009000ff367b82 */ /* 0x000e220000000800 */
[----:B------:R-:W-:Y:S01]  /*3ae0*/  @!P5 IMAD.MOV R85, RZ, RZ, -R85 ;  /* 0x000000ffff55d224 */ /* 0x000fe200078e0a55 */
[C---:B------:R-:W-:Y:S01]  /*3af0*/  SEL R45, R153.reuse, R3, !P4 ;  /* 0x00000003992d7207 */ /* 0x040fe20006000000 */
[----:B------:R-:W-:Y:S01]  /*3b00*/  @!P1 IMAD.MOV R87, RZ, RZ, -R87 ;  /* 0x000000ffff579224 */ /* 0x000fe200078e0a57 */
[C---:B------:R-:W-:Y:S01]  /*3b10*/  SEL R6, R153.reuse, R6, !P4 ;  /* 0x0000000699067207 */ /* 0x040fe20006000000 */
[----:B------:R-:W-:Y:S01]  /*3b20*/  @!P2 IMAD.MOV R2, RZ, RZ, -R2 ;  /* 0x000000ffff02a224 */ /* 0x000fe200078e0a02 */
[----:B------:R-:W-:-:S02]  /*3b30*/  SEL R8, R153, R8, !P4 ;  /* 0x0000000899087207 */ /* 0x000fc40006000000 */
[C---:B------:R-:W-:Y:S02]  /*3b40*/  SEL R9, R153.reuse, R9, !P4 ;  /* 0x0000000999097207 */ /* 0x040fe40006000000 */
[C---:B------:R-:W-:Y:S02]  /*3b50*/  SEL R10, R153.reuse, R10, !P4 ;  /* 0x0000000a990a7207 */ /* 0x040fe40006000000 */
[C---:B------:R-:W-:Y:S02]  /*3b60*/  SEL R11, R153.reuse, R11, !P4 ;  /* 0x0000000b990b7207 */ /* 0x040fe40006000000 */
[C---:B------:R-:W-:Y:S02]  /*3b70*/  SEL R12, R153.reuse, R12, !P4 ;  /* 0x0000000c990c7207 */ /* 0x040fe40006000000 */
[C---:B------:R-:W-:Y:S02]  /*3b80*/  SEL R13, R153.reuse, R13, !P4 ;  /* 0x0000000d990d7207 */ /* 0x040fe40006000000 */
[----:B------:R-:W-:-:S02]  /*3b90*/  SEL R15, R153, R15, !P4 ;  /* 0x0000000f990f7207 */ /* 0x000fc40006000000 */
[C---:B------:R-:W-:Y:S02]  /*3ba0*/  SEL R16, R153.reuse, R16, !P4 ;  /* 0x0000001099107207 */ /* 0x040fe40006000000 */
[C---:B------:R-:W-:Y:S02]  /*3bb0*/  SEL R17, R153.reuse, R17, !P4 ;  /* 0x0000001199117207 */ /* 0x040fe40006000000 */
[----:B------:R-:W-:Y:S01]  /*3bc0*/  SEL R18, R153, R18, !P4 ;  /* 0x0000001299127207 */ /* 0x000fe20006000000 */
[-C--:B0-----:R-:W-:Y:S01]  /*3bd0*/  IMAD R45, R45, R54.reuse, RZ ;  /* 0x000000362d2d7224 */ /* 0x081fe200078e02ff */
[C---:B------:R-:W-:Y:S01]  /*3be0*/  SEL R19, R153.reuse, R19, !P4 ;  /* 0x0000001399137207 */ /* 0x040fe20006000000 */
[----:B------:R-:W-:Y:S01]  /*3bf0*/  IMAD R6, R6, R54, RZ ;  /* 0x0000003606067224 */ /* 0x000fe200078e02ff */
[C---:B------:R-:W-:Y:S01]  /*3c00*/  SEL R20, R153.reuse, R20, !P4 ;  /* 0x0000001499147207 */ /* 0x040fe20006000000 */
[-C--:B------:R-:W-:Y:S01]  /*3c10*/  IMAD R197, R8, R54.reuse, RZ ;  /* 0x0000003608c57224 */ /* 0x080fe200078e02ff */
[----:B------:R-:W-:Y:S01]  /*3c20*/  SEL R21, R153, R21, !P4 ;  /* 0x0000001599157207 */ /* 0x000fe20006000000 */
        /* <DEDUP_REMOVED lines=9> */
[----:B------:R-:W-:Y:S01]  /*3cc0*/  SEL R26, R153, R26, !P4 ;  /* 0x0000001a991a7207 */ /* 0x000fe20006000000 */
[-C--:B------:R-:W-:Y:S01]  /*3cd0*/  IMAD R15, R15, R54.reuse, RZ ;  /* 0x000000360f0f7224 */ /* 0x080fe200078e02ff */
[C---:B------:R-:W-:Y:S01]  /*3ce0*/  SEL R27, R153.reuse, R27, !P4 ;  /* 0x0000001b991b7207 */ /* 0x040fe20006000000 */
        /* <DEDUP_REMOVED lines=34> */
[----:B------:R-:W-:Y:S01]  /*3f10*/  IMAD R33, R33, R54, RZ ;  /* 0x0000003621217224 */ /* 0x000fe200078e02ff */
[C---:B------:R-:W-:Y:S01]  /*3f20*/  SEL R46, R153.reuse, R46, !P4 ;  /* 0x0000002e992e7207 */ /* 0x040fe20006000000 */
[-C--:B------:R-:W-:Y:S01]  /*3f30*/  IMAD R34, R34, R54.reuse, RZ ;  /* 0x0000003622227224 */ /* 0x080fe200078e02ff */
[----:B------:R-:W-:Y:S01]  /*3f40*/  SEL R47, R153, R47, !P4 ;  /* 0x0000002f992f7207 */ /* 0x000fe20006000000 */
[-C--:B------:R-:W-:Y:S01]  /*3f50*/  IMAD R35, R35, R54.reuse, RZ ;  /* 0x0000003623237224 */ /* 0x080fe200078e02ff */
[C---:B------:R-:W-:Y:S01]  /*3f60*/  SEL R49, R153.reuse, R49, !P4 ;  /* 0x0000003199317207 */ /* 0x040fe20006000000 */
[-C--:B------:R-:W-:Y:S01]  /*3f70*/  IMAD R36, R36, R54.reuse, RZ ;  /* 0x0000003624247224 */ /* 0x080fe200078e02ff */
[----:B------:R-:W-:Y:S01]  /*3f80*/  SEL R51, R153, R51, !P4 ;  /* 0x0000003399337207 */ /* 0x000fe20006000000 */
[-C--:B------:R-:W-:Y:S01]  /*3f90*/  IMAD R37, R37, R54.reuse, RZ ;  /* 0x0000003625257224 */ /* 0x080fe200078e02ff */
[C---:B------:R-:W-:Y:S01]  /*3fa0*/  SEL R53, R153.reuse, R53, !P4 ;  /* 0x0000003599357207 */ /* 0x040fe20006000000 */
[----:B------:R-:W-:Y:S01]  /*3fb0*/  IMAD R38, R38, R54, RZ ;  /* 0x0000003626267224 */ /* 0x000fe200078e02ff */
[----:B------:R-:W-:Y:S01]  /*3fc0*/  SEL R48, R153, R48, !P4 ;  /* 0x0000003099307207 */ /* 0x000fe20006000000 */
[-C--:B------:R-:W-:Y:S01]  /*3fd0*/  IMAD R39, R39, R54.reuse, RZ ;  /* 0x0000003627277224 */ /* 0x080fe200078e02ff */
[C---:B------:R-:W-:Y:S01]  /*3fe0*/  SEL R55, R153.reuse, R55, !P4 ;  /* 0x0000003799377207 */ /* 0x040fe20006000000 */
[-C--:B------:R-:W-:Y:S01]  /*3ff0*/  IMAD R40, R40, R54.reuse, RZ ;  /* 0x0000003628287224 */ /* 0x080fe200078e02ff */
[----:B------:R-:W-:Y:S01]  /*4000*/  SEL R57, R153, R57, !P4 ;  /* 0x0000003999397207 */ /* 0x000fe20006000000 */
[-C--:B------:R-:W-:Y:S01]  /*4010*/  IMAD R41, R41, R54.reuse, RZ ;  /* 0x0000003629297224 */ /* 0x080fe200078e02ff */
[C---:B------:R-:W-:Y:S01]  /*4020*/  SEL R59, R153.reuse, R59, !P4 ;  /* 0x0000003b993b7207 */ /* 0x040fe20006000000 */
[-C--:B------:R-:W-:Y:S01]  /*4030*/  IMAD R42, R42, R54.reuse, RZ ;  /* 0x000000362a2a7224 */ /* 0x080fe200078e02ff */
[----:B------:R-:W-:Y:S01]  /*4040*/  SEL R61, R153, R61, !P4 ;  /* 0x0000003d993d7207 */ /* 0x000fe20006000000 */
[----:B------:R-:W-:Y:S01]  /*4050*/  IMAD R43, R43, R54, RZ ;  /* 0x000000362b2b7224 */ /* 0x000fe200078e02ff */
[C---:B------:R-:W-:Y:S01]  /*4060*/  SEL R50, R153.reuse, R50, !P4 ;  /* 0x0000003299327207 */ /* 0x040fe20006000000 */
[-C--:B------:R-:W-:Y:S01]  /*4070*/  IMAD R44, R44, R54.reuse, RZ ;  /* 0x000000362c2c7224 */ /* 0x080fe200078e02ff */
[C---:B------:R-:W-:Y:S01]  /*4080*/  SEL R63, R153.reuse, R63, !P4 ;  /* 0x0000003f993f7207 */ /* 0x040fe20006000000 */
[-C--:B------:R-:W-:Y:S01]  /*4090*/  IMAD R46, R46, R54.reuse, RZ ;  /* 0x000000362e2e7224 */ /* 0x080fe200078e02ff */
[----:B------:R-:W-:Y:S01]  /*40a0*/  SEL R65, R153, R65, !P4 ;  /* 0x0000004199417207 */ /* 0x000fe20006000000 */
[-C--:B------:R-:W-:Y:S01]  /*40b0*/  IMAD R47, R47, R54.reuse, RZ ;  /* 0x000000362f2f7224 */ /* 0x080fe200078e02ff */
[----:B------:R-:W-:Y:S01]  /*40c0*/  SEL R67, R153, R67, !P4 ;  /* 0x0000004399437207 */ /* 0x000fe20006000000 */
[-C--:B------:R-:W-:Y:S01]  /*40d0*/  IMAD R49, R49, R54.reuse, RZ ;  /* 0x0000003631317224 */ /* 0x080fe200078e02ff */
[----:B------:R-:W-:Y:S01]  /*40e0*/  SEL R69, R153, R69, !P4 ;  /* 0x0000004599457207 */ /* 0x000fe20006000000 */
[----:B------:R-:W-:Y:S01]  /*40f0*/  IMAD R51, R51, R54, RZ ;  /* 0x0000003633337224 */ /* 0x000fe200078e02ff */
[----:B------:R-:W-:Y:S01]  /*4100*/  SEL R52, R153, R52, !P4 ;  /* 0x0000003499347207 */ /* 0x000fe20006000000 */
        /* <DEDUP_REMOVED lines=8> */
[-C--:B------:R-:W-:Y:S01]  /*4190*/  IMAD R59, R59, R54.reuse, RZ ;  /* 0x000000363b3b7224 */ /* 0x080fe200078e02ff */
        /* <DEDUP_REMOVED lines=12> */
[----:B------:R-:W0:Y:S01]  /*4260*/  LDC.64 R2, c[0x0][0x218] ;  /* 0x00008600ff027b82 */ /* 0x000e220000000a00 */
[-C--:B------:R-:W-:Y:S01]  /*4270*/  IMAD R52, R52, R54.reuse, RZ ;  /* 0x0000003634347224 */ /* 0x080fe200078e02ff */
[----:B------:R-:W-:Y:S01]  /*4280*/  LEA R8, P0, R4, UR4, 0x1 ;  /* 0x0000000404087c11 */ /* 0x000fe2000f8008ff */
[-C--:B------:R-:W-:Y:S01]  /*4290*/  IMAD R71, R71, R54.reuse, RZ ;  /* 0x0000003647477224 */ /* 0x080fe200078e02ff */
[----:B------:R-:W-:Y:S01]  /*42a0*/  UIADD3 UR4, UR12, 0x4000, URZ ;  /* 0x000040000c047890 */ /* 0x000fe2000fffe03f */
[----:B------:R-:W-:-:S02]  /*42b0*/  IMAD R73, R73, R54, RZ ;  /* 0x0000003649497224 */ /* 0x000fc400078e02ff */
[-C--:B------:R-:W-:Y:S01]  /*42c0*/  IMAD R75, R75, R54.reuse, RZ ;  /* 0x000000364b4b7224 */ /* 0x080fe200078e02ff */
[----:B------:R-:W-:Y:S01]  /*42d0*/  USHF.R.U32.HI UR13, URZ, 0x4, UR4 ;  /* 0x000000043f0d7899 */ /* 0x000fe20008011604 */
[-C--:B------:R-:W-:Y:S01]  /*42e0*/  IMAD R77, R77, R54.reuse, RZ ;  /* 0x000000364d4d7224 */ /* 0x080fe200078e02ff */
[----:B------:R-:W-:Y:S01]  /*42f0*/  USGXT.U32 UR4, UR6, 0xe ;  /* 0x0000000e0604789a */ /* 0x000fe20008000000 */
[-C--:B------:R-:W-:Y:S01]  /*4300*/  IMAD R79, R79, R54.reuse, RZ ;  /* 0x000000364f4f7224 */ /* 0x080fe200078e02ff */
[----:B------:R-:W-:Y:S01]  /*4310*/  USGXT.U32 UR13, UR13, 0xe ;  /* 0x0000000e0d0d789a */ /* 0x000fe20008000000 */
[-C--:B------:R-:W-:Y:S02]  /*4320*/  IMAD R81, R81, R54.reuse, RZ ;  /* 0x0000003651517224 */ /* 0x080fe400078e02ff */
[-C--:B------:R-:W-:Y:S01]  /*4330*/  IMAD R83, R83, R54.reuse, RZ ;  /* 0x0000003653537224 */ /* 0x080fe200078e02ff */
[----:B------:R-:W-:Y:S01]  /*4340*/  UIADD3 UR8, UP0, UR13, 0x80, URZ ;  /* 0x000000800d087890 */ /* 0x000fe2000ff1e03f */
[-C--:B------:R-:W-:Y:S01]  /*4350*/  IMAD R85, R85, R54.reuse, RZ ;  /* 0x0000003655557224 */ /* 0x080fe200078e02ff */
[----:B------:R-:W-:Y:S01]  /*4360*/  UMOV UR6, UR4 ;  /* 0x0000000400067c82 */ /* 0x000fe20008000000 */
[----:B------:R-:W-:-:S02]  /*4370*/  IMAD R87, R87, R54, RZ ;  /* 0x0000003657577224 */ /* 0x000fc400078e02ff */
[----:B------:R-:W-:Y:S01]  /*4380*/  IMAD R153, R153, R54, RZ ;  /* 0x0000003699997224 */ /* 0x000fe200078e02ff */
[CC--:B0-----:R-:W-:Y:S02]  /*4390*/  LEA R56, P2, R45.reuse, R2.reuse, 0x1 ;  /* 0x000000022d387211 */ /* 0x0c1fe400078408ff */
[CC--:B------:R-:W-:Y:S02]  /*43a0*/  LEA R54, P3, R6.reuse, R2.reuse, 0x1 ;  /* 0x0000000206367211 */ /* 0x0c0fe400078608ff */
[-C--:B------:R-:W-:Y:S01]  /*43b0*/  LEA.HI.X.SX32 R219, R45, R3.reuse, 0x1, P2 ;  /* 0x000000032ddb7211 */ /* 0x080fe200010f0eff */
[----:B------:R0:W-:Y:S01]  /*43c0*/  STL [R1+0x224], R56 ;  /* 0x0002243801007387 */ /* 0x0001e20000100800 */
[----:B------:R-:W-:Y:S02]  /*43d0*/  LEA.HI.X.SX32 R45, R6, R3, 0x1, P3 ;  /* 0x00000003062d7211 */ /* 0x000fe400018f0eff */
[-C--:B------:R-:W-:Y:S01]  /*43e0*/  LEA R6, P3, R13, R2.reuse, 0x1 ;  /* 0x000000020d067211 */ /* 0x080fe200078608ff */
[----:B------:R1:W-:Y:S01]  /*43f0*/  STL [R1+0x2cc], R54 ;  /* 0x0002cc3601007387 */ /* 0x0003e20000100800 */
[----:B------:R-:W-:-:S02]  /*4400*/  LEA R220, P4, R197, R2, 0x1 ;  /* 0x00000002c5dc7211 */ /* 0x000fc400078808ff */
[-C--:B------:R-:W-:Y:S02]  /*4410*/  LEA R222, P1, R11, R2.reuse, 0x1 ;  /* 0x000000020bde7211 */ /* 0x080fe400078208ff */
[-C--:B------:R-:W-:Y:S02]  /*4420*/  LEA.HI.X.SX32 R197, R197, R3.reuse, 0x1, P4 ;  /* 0x00000003c5c57211 */ /* 0x080fe400020f0eff */
[-C--:B0-----:R-:W-:Y:S02]  /*4430*/  LEA R56, P5, R9, R2.reuse, 0x1 ;  /* 0x0000000209387211 */ /* 0x081fe400078a08ff */
[-C--:B------:R-:W-:Y:S02]  /*4440*/  LEA R224, P4, R15, R2.reuse, 0x1 ;  /* 0x000000020fe07211 */ /* 0x080fe400078808ff */
[----:B-1----:R-:W-:Y:S01]  /*4450*/  LEA R54, P6, R10, R2, 0x1 ;  /* 0x000000020a367211 */ /* 0x002fe200078c08ff */
[----:B------:R-:W-:Y:S01]  /*4460*/  STL [R1+0x22c], R56 ;  /* 0x00022c3801007387 */ /* 0x000fe20000100800 */
[----:B------:R-:W-:-:S02]  /*4470*/  LEA.HI.X.SX32 R221, R9, R3, 0x1, P5 ;  /* 0x0000000309dd7211 */ /* 0x000fc400028f0eff */
[-C--:B------:R-:W-:Y:S01]  /*4480*/  LEA.HI.X.SX32 R9, R10, R3.reuse, 0x1, P6 ;  /* 0x000000030a097211 */ /* 0x080fe200030f0eff */
[----:B------:R0:W-:Y:S01]  /*4490*/  STL [R1+0x2d0], R54 ;  /* 0x0002d03601007387 */ /* 0x0001e20000100800 */
[-C--:B------:R-:W-:Y:S02]  /*44a0*/  LEA.HI.X.SX32 R199, R15, R3.reuse, 0x1, P4 ;  /* 0x000000030fc77211 */ /* 0x080fe400020f0eff */
[-C--:B------:R-:W-:Y:S02]  /*44b0*/  LEA R228, P4, R21, R2.reuse, 0x1 ;  /* 0x0000000215e47211 */ /* 0x080fe400078808ff */
[-C--:B------:R-:W-:Y:S02]  /*44c0*/  LEA.HI.X.SX32 R198, R11, R3.reuse, 0x1, P1 ;  /* 0x000000030bc67211 */ /* 0x080fe400008f0eff */
[----:B------:R-:W-:Y:S02]  /*44d0*/  LEA.HI.X.SX32 R201, R21, R3, 0x1, P4 ;  /* 0x0000000315c97211 */ /* 0x000fe400020f0eff */
[----:B------:R-:W-:-:S02]  /*44e0*/  LEA R232, P4, R27, R2, 0x1 ;  /* 0x000000021be87211 */ /* 0x000fc400078808ff */
[-C--:B0-----:R-:W-:Y:S02]  /*44f0*/  LEA R54, P2, R12, R2.reuse, 0x1 ;  /* 0x000000020c367211 */ /* 0x081fe400078408ff */
[-C--:B------:R-:W-:Y:S02]  /*4500*/  LEA R226, P1, R18, R2.reuse, 0x1 ;  /* 0x0000000212e27211 */ /* 0x080fe400078208ff */
[-C--:B------:R-:W-:Y:S01]  /*4510*/  LEA.HI.X.SX32 R223, R12, R3.reuse, 0x1, P2 ;  /* 0x000000030cdf7211 */ /* 0x080fe200010f0eff */
[----:B------:R-:W-:Y:S01]  /*4520*/  STL [R1+0x234], R54 ;  /* 0x0002343601007387 */ /* 0x000fe20000100800 */
[----:B------:R-:W-:Y:S02]  /*4530*/  LEA R10, P2, R19, R2, 0x1 ;  /* 0x00000002130a7211 */ /* 0x000fe400078408ff */
[-C--:B------:R-:W-:Y:S01]  /*4540*/  LEA.HI.X.SX32 R203, R27, R3.reuse, 0x1, P4 ;  /* 0x000000031bcb7211 */ /* 0x080fe200020f0eff */
[----:B------:R0:W-:Y:S01]  /*4550*/  STL [R1+0x228], R45 ;  /* 0x0002282d01007387 */ /* 0x0001e20000100800 */
[----:B------:R-:W-:-:S02]  /*4560*/  LEA.HI.X.SX32 R227, R19, R3, 0x1, P2 ;  /* 0x0000000313e37211 */ /* 0x000fc400010f0eff */
[CC--:B------:R-:W-:Y:S01]  /*4570*/  LEA R237, P4, R33.reuse, R2.reuse, 0x1 ;  /* 0x0000000221ed7211 */ /* 0x0c0fe200078808ff */
[----:B------:R1:W-:Y:S01]  /*4580*/  STL [R1+0x2d4], R6 ;  /* 0x0002d40601007387 */ /* 0x0003e20000100800 */
[-C--:B------:R-:W-:Y:S02]  /*4590*/  LEA.HI.X.SX32 R200, R18, R3.reuse, 0x1, P1 ;  /* 0x0000000312c87211 */ /* 0x080fe400008f0eff */
[-C--:B------:R-:W-:Y:S02]  /*45a0*/  LEA R230, P1, R24, R2.reuse, 0x1 ;  /* 0x0000000218e67211 */ /* 0x080fe400078208ff */
[----:B------:R-:W-:Y:S02]  /*45b0*/  LEA.HI.X.SX32 R207, R33, R3, 0x1, P4 ;  /* 0x0000000321cf7211 */ /* 0x000fe400020f0eff */
[-C--:B0-----:R-:W-:Y:S02]  /*45c0*/  LEA R45, P5, R16, R2.reuse, 0x1 ;  /* 0x00000002102d7211 */ /* 0x081fe400078a08ff */
[----:B------:R-:W-:-:S02]  /*45d0*/  LEA R241, P4, R39, R2, 0x1 ;  /* 0x0000000227f17211 */ /* 0x000fc400078808ff */
[-C--:B-1----:R-:W-:Y:S01]  /*45e0*/  LEA R6, P6, R17, R2.reuse, 0x1 ;  /* 0x0000000211067211 */ /* 0x082fe200078c08ff */
[----:B------:R-:W-:Y:S01]  /*45f0*/  STL [R1+0x23c], R45 ;  /* 0x00023c2d01007387 */ /* 0x000fe20000100800 */
[-C--:B------:R-:W-:Y:S02]  /*4600*/  LEA.HI.X.SX32 R225, R16, R3.reuse, 0x1, P5 ;  /* 0x0000000310e17211 */ /* 0x080fe400028f0eff */
[-C--:B------:R-:W-:Y:S01]  /*4610*/  LEA.HI.X.SX32 R202, R24, R3.reuse, 0x1, P1 ;  /* 0x0000000318ca7211 */ /* 0x080fe200008f0eff */
[----:B------:R0:W-:Y:S01]  /*4620*/  STL [R1+0x230], R9 ;  /* 0x0002300901007387 */ /* 0x0001e20000100800 */
[-C--:B------:R-:W-:Y:S02]  /*4630*/  LEA R234, P1, R30, R2.reuse, 0x1 ;  /* 0x000000021eea7211 */ /* 0x080fe400078208ff */
[----:B------:R-:W-:Y:S01]  /*4640*/  LEA.HI.X.SX32 R209, R39, R3, 0x1, P4 ;  /* 0x0000000327d17211 */ /* 0x000fe200020f0eff */
[----:B------:R1:W-:Y:S01]  /*4650*/  STL [R1+0x2d8], R6 ;  /* 0x0002d80601007387 */ /* 0x0003e20000100800 */
[----:B------:R-:W-:-:S02]  /*4660*/  LEA R245, P4, R46, R2, 0x1 ;  /* 0x000000022ef57211 */ /* 0x000fc400078808ff */
[-C--:B------:R-:W-:Y:S01]  /*4670*/  LEA.HI.X.SX32 R204, R30, R3.reuse, 0x1, P1 ;  /* 0x000000031ecc7211 */ /* 0x080fe200008f0eff */
[----:B------:R2:W-:Y:S01]  /*4680*/  STL [R1+0x244], R10 ;  /* 0x0002440a01007387 */ /* 0x0005e20000100800 */
[-C--:B------:R-:W-:Y:S02]  /*4690*/  LEA R239, P1, R36, R2.reuse, 0x1 ;  /* 0x0000000224ef7211 */ /* 0x080fe400078208ff */
[-C--:B0-----:R-:W-:Y:S02]  /*46a0*/  LEA.HI.X.SX32 R9, R13, R3.reuse, 0x1, P3 ;  /* 0x000000030d097211 */ /* 0x081fe400018f0eff */
[----:B------:R-:W-:Y:S02]  /*46b0*/  LEA.HI.X.SX32 R211, R46, R3, 0x1, P4 ;  /* 0x000000032ed37211 */ /* 0x000fe400020f0eff */
[-C--:B-1----:R-:W-:Y:S01]  /*46c0*/  LEA R6, P3, R20, R2.reuse, 0x1 ;  /* 0x0000000214067211 */ /* 0x082fe200078608ff */
[----:B------:R0:W-:Y:S01]  /*46d0*/  STL [R1+0x238], R9 ;  /* 0x0002380901007387 */ /* 0x0001e20000100800 */
[----:B------:R-:W-:-:S02]  /*46e0*/  LEA R249, P4, R55, R2, 0x1 ;  /* 0x0000000237f97211 */ /* 0x000fc400078808ff */
[-C--:B--2---:R-:W-:Y:S01]  /*46f0*/  LEA R10, P5, R22, R2.reuse, 0x1 ;  /* 0x00000002160a7211 */ /* 0x084fe200078a08ff */
[----:B------:R1:W-:Y:S01]  /*4700*/  STL [R1+0x2dc], R6 ;  /* 0x0002dc0601007387 */ /* 0x0003e20000100800 */
[-C--:B------:R-:W-:Y:S02]  /*4710*/  LEA.HI.X.SX32 R208, R36, R3.reuse, 0x1, P1 ;  /* 0x0000000324d07211 */ /* 0x080fe400008f0eff */
[-C--:B------:R-:W-:Y:S01]  /*4720*/  LEA.HI.X.SX32 R229, R22, R3.reuse, 0x1, P5 ;  /* 0x0000000316e57211 */ /* 0x080fe200028f0eff */
[----:B------:R2:W-:Y:S01]  /*4730*/  STL [R1+0x24c], R10 ;  /* 0x00024c0a01007387 */ /* 0x0005e20000100800 */
[----:B------:R-:W-:Y:S02]  /*4740*/  LEA R243, P1, R42, R2, 0x1 ;  /* 0x000000022af37211 */ /* 0x000fe400078208ff */
[-C--:B0-----:R-:W-:Y:S02]  /*4750*/  LEA.HI.X.SX32 R9, R17, R3.reuse, 0x1, P6 ;  /* 0x0000000311097211 */ /* 0x081fe400030f0eff */
[----:B------:R-:W-:-:S02]  /*4760*/  LEA.HI.X.SX32 R213, R55, R3, 0x1, P4 ;  /* 0x0000000337d57211 */ /* 0x000fc400020f0eff */
[----:B------:R-:W-:Y:S02]  /*4770*/  CS2R R54, SRZ ;  /* 0x0000000000367805 */ /* 0x000fe4000001ff00 */
[-C--:B-1----:R-:W-:Y:S01]  /*4780*/  LEA R6, P6, R23, R2.reuse, 0x1 ;  /* 0x0000000217067211 */ /* 0x082fe200078c08ff */
[----:B------:R0:W-:Y:S01]  /*4790*/  STL [R1+0x240], R9 ;  /* 0x0002400901007387 */ /* 0x0001e20000100800 */
[-C--:B------:R-:W-:Y:S02]  /*47a0*/  LEA.HI.X.SX32 R210, R42, R3.reuse, 0x1, P1 ;  /* 0x000000032ad27211 */ /* 0x080fe400008f0eff */
[-C--:B--2---:R-:W-:Y:S01]  /*47b0*/  LEA R10, P2, R25, R2.reuse, 0x1 ;  /* 0x00000002190a7211 */ /* 0x084fe200078408ff */
[----:B------:R1:W-:Y:S01]  /*47c0*/  STL [R1+0x2e0], R6 ;  /* 0x0002e00601007387 */ /* 0x0003e20000100800 */
[-C--:B------:R-:W-:Y:S02]  /*47d0*/  LEA R247, P1, R51, R2.reuse, 0x1 ;  /* 0x0000000233f77211 */ /* 0x080fe400078208ff */
[----:B------:R-:W-:Y:S01]  /*47e0*/  LEA.HI.X.SX32 R231, R25, R3, 0x1, P2 ;  /* 0x0000000319e77211 */ /* 0x000fe200010f0eff */
[----:B------:R2:W-:Y:S01]  /*47f0*/  STL [R1+0x254], R10 ;  /* 0x0002540a01007387 */ /* 0x0005e20000100800 */
[----:B------:R-:W-:-:S02]  /*4800*/  LEA R235, P2, R31, R2, 0x1 ;  /* 0x000000021feb7211 */ /* 0x000fc400078408ff */
[----:B------:R-:W-:Y:S02]  /*4810*/  CS2R R24, SRZ ;  /* 0x0000000000187805 */ /* 0x000fe4000001ff00 */
[-C--:B0-----:R-:W-:Y:S02]  /*4820*/  LEA.HI.X.SX32 R9, R20, R3.reuse, 0x1, P3 ;  /* 0x0000000314097211 */ /* 0x081fe400018f0eff */
[-C--:B------:R-:W-:Y:S02]  /*4830*/  LEA.HI.X.SX32 R205, R31, R3.reuse, 0x1, P2 ;  /* 0x000000031fcd7211 */ /* 0x080fe400010f0eff */
[----:B------:R-:W-:Y:S02]  /*4840*/  CS2R R30, SRZ ;  /* 0x00000000001e7805 */ /* 0x000fe4000001ff00 */
[----:B-1----:R-:W-:Y:S01]  /*4850*/  LEA R6, P3, R26, R2, 0x1 ;  /* 0x000000021a067211 */ /* 0x002fe200078608ff */
[----:B------:R0:W-:Y:S01]  /*4860*/  STL [R1+0x248], R9 ;  /* 0x0002480901007387 */ /* 0x0001e20000100800 */
[----:B------:R-:W-:-:S02]  /*4870*/  LEA.HI.X.SX32 R212, R51, R3, 0x1, P1 ;  /* 0x0000000333d47211 */ /* 0x000fc400008f0eff */
[CC--:B--2---:R-:W-:Y:S01]  /*4880*/  LEA R10, P5, R28.reuse, R2.reuse, 0x1 ;  /* 0x000000021c0a7211 */ /* 0x0c4fe200078a08ff */
[----:B------:R1:W-:Y:S01]  /*4890*/  STL [R1+0x2e4], R6 ;  /* 0x0002e40601007387 */ /* 0x0003e20000100800 */
[C---:B------:R-:W-:Y:S02]  /*48a0*/  LEA R251, P1, R61.reuse, R2, 0x1 ;  /* 0x000000023dfb7211 */ /* 0x040fe400078208ff */
[-C--:B------:R-:W-:Y:S01]  /*48b0*/  LEA.HI.X.SX32 R233, R28, R3.reuse, 0x1, P5 ;  /* 0x000000031ce97211 */ /* 0x080fe200028f0eff */
[----:B------:R2:W-:Y:S01]  /*48c0*/  STL [R1+0x25c], R10 ;  /* 0x00025c0a01007387 */ /* 0x0005e20000100800 */
[-C--:B------:R-:W-:Y:S02]  /*48d0*/  LEA.HI.X.SX32 R214, R61, R3.reuse, 0x1, P1 ;  /* 0x000000033dd67211 */ /* 0x080fe400008f0eff */
[----:B------:R-:W-:Y:S02]  /*48e0*/  CS2R R60, SRZ ;  /* 0x00000000003c7805 */ /* 0x000fe4000001ff00 */
[----:B0-----:R-:W-:-:S02]  /*48f0*/  LEA.HI.X.SX32 R9, R23, R3, 0x1, P6 ;  /* 0x0000000317097211 */ /* 0x001fc400030f0eff */
[----:B-1----:R-:W-:-:S03]  /*4900*/  LEA R6, P6, R29, R2, 0x1 ;  /* 0x000000021d067211 */ /* 0x002fc600078c08ff */
[----:B------:R0:W-:Y:S01]  /*4910*/  STL [R1+0x250], R9 ;  /* 0x0002500901007387 */ /* 0x0001e20000100800 */
[----:B--2---:R-:W-:-:S03]  /*4920*/  LEA R10, P5, R34, R2, 0x1 ;  /* 0x00000002220a7211 */ /* 0x004fc600078a08ff */
[----:B------:R1:W-:Y:S01]  /*4930*/  STL [R1+0x2e8], R6 ;  /* 0x0002e80601007387 */ /* 0x0003e20000100800 */
[-C--:B------:R-:W-:Y:S02]  /*4940*/  LEA.HI.X.SX32 R238, R34, R3.reuse, 0x1, P5 ;  /* 0x0000000322ee7211 */ /* 0x080fe400028f0eff */
[-C--:B0-----:R-:W-:Y:S02]  /*4950*/  LEA.HI.X.SX32 R9, R29, R3.reuse, 0x1, P6 ;  /* 0x000000031d097211 */ /* 0x081fe400030f0eff */
[----:B------:R-:W-:Y:S02]  /*4960*/  CS2R R28, SRZ ;  /* 0x00000000001c7805 */ /* 0x000fe4000001ff00 */
[-C--:B-1----:R-:W-:Y:S02]  /*4970*/  LEA.HI.X.SX32 R6, R26, R3.reuse, 0x1, P3 ;  /* 0x000000031a067211 */ /* 0x082fe400018f0eff */
[----:B------:R-:W-:Y:S02]  /*4980*/  CS2R R26, SRZ ;  /* 0x00000000001a7805 */ /* 0x000fe4000001ff00 */
[C---:B------:R-:W-:Y:S01]  /*4990*/  LEA R236, P3, R32.reuse, R2, 0x1 ;  /* 0x0000000220ec7211 */ /* 0x040fe200078608ff */
[----:B------:R0:W-:Y:S03]  /*49a0*/  STL [R1+0x258], R6 ;  /* 0x0002580601007387 */ /* 0x0001e60000100800 */
[----:B------:R-:W-:-:S02]  /*49b0*/  LEA.HI.X.SX32 R206, R32, R3, 0x1, P3 ;  /* 0x0000000320ce7211 */ /* 0x000fc400018f0eff */
[----:B------:R-:W-:Y:S01]  /*49c0*/  CS2R R32, SRZ ;  /* 0x0000000000207805 */ /* 0x000fe2000001ff00 */
[----:B------:R1:W-:Y:S04]  /*49d0*/  STL [R1+0x264], R10 ;  /* 0x0002640a01007387 */ /* 0x0003e80000100800 */
[----:B------:R2:W-:Y:S01]  /*49e0*/  STL [R1+0x260], R9 ;  /* 0x0002600901007387 */ /* 0x0005e20000100800 */
[-C--:B0-----:R-:W-:Y:S02]  /*49f0*/  LEA R6, P6, R35, R2.reuse, 0x1 ;  /* 0x0000000223067211 */ /* 0x081fe400078c08ff */
[----:B-1----:R-:W-:-:S03]  /*4a00*/  LEA R10, P5, R40, R2, 0x1 ;  /* 0x00000002280a7211 */ /* 0x002fc600078a08ff */
[----:B------:R0:W-:Y:S01]  /*4a10*/  STL [R1+0x2ec], R6 ;  /* 0x0002ec0601007387 */ /* 0x0001e20000100800 */
[CC--:B--2---:R-:W-:Y:S02]  /*4a20*/  LEA R9, P2, R37.reuse, R2.reuse, 0x1 ;  /* 0x0000000225097211 */ /* 0x0c4fe400078408ff */
[-C--:B------:R-:W-:Y:S02]  /*4a30*/  LEA.HI.X.SX32 R242, R40, R3.reuse, 0x1, P5 ;  /* 0x0000000328f27211 */ /* 0x080fe400028f0eff */
[----:B------:R-:W-:Y:S01]  /*4a40*/  LEA.HI.X.SX32 R240, R37, R3, 0x1, P2 ;  /* 0x0000000325f07211 */ /* 0x000fe200010f0eff */
[----:B------:R1:W-:Y:S01]  /*4a50*/  STL [R1+0x26c], R9 ;  /* 0x00026c0901007387 */ /* 0x0003e20000100800 */
[----:B------:R-:W-:Y:S02]  /*4a60*/  CS2R R36, SRZ ;  /* 0x0000000000247805 */ /* 0x000fe4000001ff00 */
[----:B0-----:R-:W-:-:S05]  /*4a70*/  LEA R6, P3, R38, R2, 0x1 ;  /* 0x0000000226067211 */ /* 0x001fca00078608ff */
[----:B------:R0:W-:Y:S01]  /*4a80*/  STL [R1+0x2f0], R6 ;  /* 0x0002f00601007387 */ /* 0x0001e20000100800 */
[----:B-1----:R-:W-:-:S03]  /*4a90*/  LEA.HI.X.SX32 R9, R35, R3, 0x1, P6 ;  /* 0x0000000323097211 */ /* 0x002fc600030f0eff */
[----:B------:R1:W-:Y:S01]  /*4aa0*/  STL [R1+0x274], R10 ;  /* 0x0002740a01007387 */ /* 0x0003e20000100800 */
[----:B------:R-:W-:-:S03]  /*4ab0*/  CS2R R34, SRZ ;  /* 0x0000000000227805 */ /* 0x000fc6000001ff00 */
[----:B------:R2:W-:Y:S01]  /*4ac0*/  STL [R1+0x268], R9 ;  /* 0x0002680901007387 */ /* 0x0005e20000100800 */
[-C--:B0-----:R-:W-:Y:S02]  /*4ad0*/  LEA R6, P6, R41, R2.reuse, 0x1 ;  /* 0x0000000229067211 */ /* 0x081fe400078c08ff */
[----:B-1----:R-:W-:-:S03]  /*4ae0*/  LEA R10, P2, R43, R2, 0x1 ;  /* 0x000000022b0a7211 */ /* 0x002fc600078408ff */
[----:B------:R0:W-:Y:S01]  /*4af0*/  STL [R1+0x2f4], R6 ;  /* 0x0002f40601007387 */ /* 0x0001e20000100800 */
[----:B--2---:R-:W-:-:S03]  /*4b00*/  LEA.HI.X.SX32 R9, R38, R3, 0x1, P3 ;  /* 0x0000000326097211 */ /* 0x004fc600018f0eff */
[----:B------:R1:W-:Y:S01]  /*4b10*/  STL [R1+0x27c], R10 ;  /* 0x00027c0a01007387 */ /* 0x0003e20000100800 */
[----:B------:R-:W-:Y:S02]  /*4b20*/  LEA.HI.X.SX32 R244, R43, R3, 0x1, P2 ;  /* 0x000000032bf47211 */ /* 0x000fe400010f0eff */
[----:B------:R-:W-:Y:S02]  /*4b30*/  CS2R R38, SRZ ;  /* 0x0000000000267805 */ /* 0x000fe4000001ff00 */
[----:B------:R-:W-:Y:S01]  /*4b40*/  CS2R R42, SRZ ;  /* 0x00000000002a7805 */ /* 0x000fe2000001ff00 */
        /* <DEDUP_REMOVED lines=25> */
[----:B------:R-:W-:Y:S01]  /*4ce0*/  STL [R1+0x288], R9 ;  /* 0x0002880901007387 */ /* 0x000fe20000100800 */
[-C--:B0-----:R-:W-:Y:S02]  /*4cf0*/  LEA R6, P6, R59, R2.reuse, 0x1 ;  /* 0x000000023b067211 */ /* 0x081fe400078c08ff */
[----:B-1----:R-:W-:-:S03]  /*4d00*/  LEA R10, P2, R50, R2, 0x1 ;  /* 0x00000002320a7211 */ /* 0x002fc600078408ff */
[----:B------:R0:W-:Y:S01]  /*4d10*/  STL [R1+0x308], R6 ;  /* 0x0003080601007387 */ /* 0x0001e20000100800 */
[----:B------:R-:W-:-:S03]  /*4d20*/  LEA.HI.X.SX32 R252, R50, R3, 0x1, P2 ;  /* 0x0000000332fc7211 */ /* 0x000fc600010f0eff */
[----:B------:R1:W-:Y:S01]  /*4d30*/  STL [R1+0x29c], R10 ;  /* 0x00029c0a01007387 */ /* 0x0003e20000100800 */
[----:B------:R-:W-:Y:S02]  /*4d40*/  CS2R R50, SRZ ;  /* 0x0000000000327805 */ /* 0x000fe4000001ff00 */
[----:B0-----:R-:W-:Y:S02]  /*4d50*/  LEA.HI.X.SX32 R6, R48, R3, 0x1, P3 ;  /* 0x0000000330067211 */ /* 0x001fe400018f0eff */
[----:B------:R-:W-:Y:S02]  /*4d60*/  CS2R R48, SRZ ;  /* 0x0000000000307805 */ /* 0x000fe4000001ff00 */
[-C--:B------:R-:W-:Y:S02]  /*4d70*/  LEA R9, P3, R63, R2.reuse, 0x1 ;  /* 0x000000023f097211 */ /* 0x080fe400078608ff */
[-C--:B-1----:R-:W-:Y:S01]  /*4d80*/  LEA R10, P5, R67, R2.reuse, 0x1 ;  /* 0x00000002430a7211 */ /* 0x082fe200078a08ff */
[----:B------:R0:W-:Y:S04]  /*4d90*/  STL [R1+0x290], R6 ;  /* 0x0002900601007387 */ /* 0x0001e80000100800 */
[----:B------:R-:W-:Y:S01]  /*4da0*/  STL [R1+0x30c], R9 ;  /* 0x00030c0901007387 */ /* 0x000fe20000100800 */
[----:B0-----:R-:W-:-:S04]  /*4db0*/  LEA R6, P4, R65, R2, 0x1 ;  /* 0x0000000241067211 */ /* 0x001fc800078808ff */
[----:B------:R-:W-:Y:S01]  /*4dc0*/  LEA.HI.X.SX32 R215, R65, R3, 0x1, P4 ;  /* 0x0000000341d77211 */ /* 0x000fe200020f0eff */
[----:B------:R0:W-:Y:S01]  /*4dd0*/  STL [R1+0x200], R6 ;  /* 0x0002000601007387 */ /* 0x0001e20000100800 */
[----:B------:R-:W-:-:S03]  /*4de0*/  CS2R R64, SRZ ;  /* 0x0000000000407805 */ /* 0x000fc6000001ff00 */
[----:B------:R1:W-:Y:S01]  /*4df0*/  STL [R1+0x2a4], R10 ;  /* 0x0002a40a01007387 */ /* 0x0003e20000100800 */
[----:B0-----:R-:W-:Y:S02]  /*4e00*/  LEA.HI.X.SX32 R6, R59, R3, 0x1, P6 ;  /* 0x000000033b067211 */ /* 0x001fe400030f0eff */
[----:B------:R-:W-:Y:S02]  /*4e10*/  CS2R R58, SRZ ;  /* 0x00000000003a7805 */ /* 0x000fe4000001ff00 */
[-C--:B------:R-:W-:Y:S02]  /*4e20*/  LEA R9, P6, R69, R2.reuse, 0x1 ;  /* 0x0000000245097211 */ /* 0x080fe400078c08ff */
[-C--:B-1----:R-:W-:Y:S01]  /*4e30*/  LEA R10, P2, R71, R2.reuse, 0x1 ;  /* 0x00000002470a7211 */ /* 0x082fe200078408ff */
[----:B------:R0:W-:Y:S04]  /*4e40*/  STL [R1+0x298], R6 ;  /* 0x0002980601007387 */ /* 0x0001e80000100800 */
[----:B------:R1:W-:Y:S01]  /*4e50*/  STL [R1+0x310], R9 ;  /* 0x0003100901007387 */ /* 0x0003e20000100800 */
[----:B0-----:R-:W-:-:S02]  /*4e60*/  LEA R6, P1, R52, R2, 0x1 ;  /* 0x0000000234067211 */ /* 0x001fc400078208ff */
[----:B-1----:R-:W-:-:S03]  /*4e70*/  LEA.HI.X.SX32 R9, R63, R3, 0x1, P3 ;  /* 0x000000033f097211 */ /* 0x002fc600018f0eff */
[----:B------:R0:W-:Y:S01]  /*4e80*/  STL [R1+0x208], R6 ;  /* 0x0002080601007387 */ /* 0x0001e20000100800 */
[----:B------:R-:W-:Y:S02]  /*4e90*/  LEA.HI.X.SX32 R216, R52, R3, 0x1, P1 ;  /* 0x0000000334d87211 */ /* 0x000fe400008f0eff */
[----:B------:R-:W-:Y:S02]  /*4ea0*/  CS2R R52, SRZ ;  /* 0x0000000000347805 */ /* 0x000fe4000001ff00 */
[----:B------:R-:W-:Y:S01]  /*4eb0*/  CS2R R62, SRZ ;  /* 0x00000000003e7805 */ /* 0x000fe2000001ff00 */
[----:B------:R-:W-:Y:S04]  /*4ec0*/  STL [R1+0x2ac], R10 ;  /* 0x0002ac0a01007387 */ /* 0x000fe80000100800 */
[----:B------:R1:W-:Y:S01]  /*4ed0*/  STL [R1+0x2a0], R9 ;  /* 0x0002a00901007387 */ /* 0x0003e20000100800 */
[----:B0-----:R-:W-:-:S05]  /*4ee0*/  LEA R6, P3, R73, R2, 0x1 ;  /* 0x0000000249067211 */ /* 0x001fca00078608ff */
[----:B------:R0:W-:Y:S01]  /*4ef0*/  STL [R1+0x314], R6 ;  /* 0x0003140601007387 */ /* 0x0001e20000100800 */
[----:B-1----:R-:W-:-:S04]  /*4f00*/  LEA R9, P4, R75, R2, 0x1 ;  /* 0x000000024b097211 */ /* 0x002fc800078808ff */
[-C--:B------:R-:W-:Y:S01]  /*4f10*/  LEA.HI.X.SX32 R217, R75, R3.reuse, 0x1, P4 ;  /* 0x000000034bd97211 */ /* 0x080fe200020f0eff */
[----:B------:R1:W-:Y:S01]  /*4f20*/  STL [R1+0x210], R9 ;  /* 0x0002100901007387 */ /* 0x0003e20000100800 */
[----:B------:R-:W-:Y:S02]  /*4f30*/  CS2R R74, SRZ ;  /* 0x00000000004a7805 */ /* 0x000fe4000001ff00 */
[-C--:B0-----:R-:W-:Y:S02]  /*4f40*/  LEA.HI.X.SX32 R6, R67, R3.reuse, 0x1, P5 ;  /* 0x0000000343067211 */ /* 0x081fe400028f0eff */
[----:B------:R-:W-:Y:S02]  /*4f50*/  CS2R R66, SRZ ;  /* 0x0000000000427805 */ /* 0x000fe4000001ff00 */
[----:B------:R-:W-:Y:S01]  /*4f60*/  LEA R10, P5, R77, R2, 0x1 ;  /* 0x000000024d0a7211 */ /* 0x000fe200078a08ff */
[----:B------:R0:W-:Y:S01]  /*4f70*/  STL [R1+0x204], R6 ;  /* 0x0002040601007387 */ /* 0x0001e20000100800 */
[----:B-1----:R-:W-:-:S03]  /*4f80*/  LEA.HI.X.SX32 R9, R69, R3, 0x1, P6 ;  /* 0x0000000345097211 */ /* 0x002fc600030f0eff */
[----:B------:R-:W-:Y:S01]  /*4f90*/  STL [R1+0x2b4], R10 ;  /* 0x0002b40a01007387 */ /* 0x000fe20000100800 */
[----:B------:R-:W-:-:S03]  /*4fa0*/  CS2R R68, SRZ ;  /* 0x0000000000447805 */ /* 0x000fc6000001ff00 */
        /* <DEDUP_REMOVED lines=20> */
[----:B------:R-:W-:-:S03]  /*50f0*/  CS2R R76, SRZ ;  /* 0x00000000004c7805 */ /* 0x000fc6000001ff00 */
[----:B------:R2:W-:Y:S01]  /*5100*/  STL [R1+0x214], R9 ;  /* 0x0002140901007387 */ /* 0x0005e20000100800 */
[----:B0-----:R-:W-:Y:S02]  /*5110*/  LEA R6, P5, R153, R2, 0x1 ;  /* 0x0000000299067211 */ /* 0x001fe400078a08ff */
[-C--:B------:R-:W-:Y:S02]  /*5120*/  LEA.HI.X.SX32 R2, R79, R3.reuse, 0x1, P6 ;  /* 0x000000034f027211 */ /* 0x080fe400030f0eff */
[----:B------:R-:W-:Y:S02]  /*5130*/  CS2R R78, SRZ ;  /* 0x00000000004e7805 */ /* 0x000fe4000001ff00 */
[----:B-1----:R-:W-:Y:S01]  /*5140*/  LOP3.LUT R10, R14, 0x30, RZ, 0x3c, !PT ;  /* 0x000000300e0a7812 */ /* 0x002fe200078e3cff */
[----:B------:R0:W-:Y:S01]  /*5150*/  STL [R1+0x300], R6 ;  /* 0x0003000601007387 */ /* 0x0001e20000100800 */
[----:B--2---:R-:W-:-:S03]  /*5160*/  LEA.HI.X.SX32 R9, R83, R3, 0x1, P2 ;  /* 0x0000000353097211 */ /* 0x004fc600010f0eff */
[----:B------:R1:W-:Y:S01]  /*5170*/  STL [R1+0x2b8], R2 ;  /* 0x0002b80201007387 */ /* 0x0003e20000100800 */
[----:B------:R-:W-:-:S03]  /*5180*/  CS2R R82, SRZ ;  /* 0x0000000000527805 */ /* 0x000fc6000001ff00 */
[----:B------:R2:W-:Y:S01]  /*5190*/  STL [R1+0x21c], R9 ;  /* 0x00021c0901007387 */ /* 0x0005e20000100800 */
[-C--:B0-----:R-:W-:Y:S02]  /*51a0*/  LEA.HI.X.SX32 R6, R85, R3.reuse, 0x1, P3 ;  /* 0x0000000355067211 */ /* 0x081fe400018f0eff */
[----:B------:R-:W-:Y:S02]  /*51b0*/  CS2R R84, SRZ ;  /* 0x0000000000547805 */ /* 0x000fe4000001ff00 */
[-C--:B-1----:R-:W-:Y:S01]  /*51c0*/  LEA.HI.X.SX32 R2, R87, R3.reuse, 0x1, P4 ;  /* 0x0000000357027211 */ /* 0x082fe200020f0eff */
[----:B------:R0:W-:Y:S01]  /*51d0*/  STL [R1+0x2c0], R6 ;  /* 0x0002c00601007387 */ /* 0x0001e20000100800 */
[----:B------:R-:W-:Y:S02]  /*51e0*/  LEA.HI.X.SX32 R3, R153, R3, 0x1, P5 ;  /* 0x0000000399037211 */ /* 0x000fe400028f0eff */
[----:B------:R-:W-:Y:S02]  /*51f0*/  CS2R R86, SRZ ;  /* 0x0000000000567805 */ /* 0x000fe4000001ff00 */
[----:B--2---:R-:W-:Y:S01]  /*5200*/  LOP3.LUT R9, R14, 0x10, RZ, 0x3c, !PT ;  /* 0x000000100e097812 */ /* 0x004fe200078e3cff */
[----:B------:R1:W-:Y:S04]  /*5210*/  STL [R1+0x220], R2 ;  /* 0x0002200201007387 */ /* 0x0003e80000100800 */
[----:B------:R2:W-:Y:S01]  /*5220*/  STL [R1+0x2c8], R3 ;  /* 0x0002c80301007387 */ /* 0x0005e20000100800 */
[----:B0-----:R-:W-:-:S03]  /*5230*/  LOP3.LUT R6, R0, 0x1f, RZ, 0xc0, !PT ;  /* 0x0000001f00067812 */ /* 0x001fc600078ec0ff */
[----:B------:R-:W-:Y:S01]  /*5240*/  STL [R1], RZ ;  /* 0x000000ff01007387 */ /* 0x000fe20000100800 */
[----:B-1----:R-:W-:Y:S01]  /*5250*/  LEA.HI.X.SX32 R2, R4, UR5, 0x1, P0 ;  /* 0x0000000504027c11 */ /* 0x002fe200080f0eff */
[----:B------:R-:W-:Y:S02]  /*5260*/  UMOV UR5, URZ ;  /* 0x0000003f00057c82 */ /* 0x000fe40008000000 */
[----:B------:R-:W-:Y:S01]  /*5270*/  STL [R1+0x4], RZ ;  /* 0x000004ff01007387 */ /* 0x000fe20000100800 */
[----:B------:R-:W0:Y:S01]  /*5280*/  LDC R4, c[0x0][0x23c] ;  /* 0x00008f00ff047b82 */ /* 0x000e220000000800 */
[----:B------:R-:W-:Y:S02]  /*5290*/  UIADD3.X UR9, UR5, 0x40000040, URZ, UP0, !UPT ;  /* 0x4000004005097890 */ /* 0x000fe400087fe43f */
[----:B------:R-:W-:Y:S01]  /*52a0*/  STL [R1+0x8], RZ ;  /* 0x000008ff01007387 */ /* 0x000fe20000100800 */
[----:B------:R-:W-:Y:S02]  /*52b0*/  UIADD3.64 UR10, UR4, -UR10, URZ ;  /* 0x8000000a040a7297 */ /* 0x000fe4000fffe03f */
[----:B------:R-:W-:Y:S01]  /*52c0*/  UIADD3.64 UR16, UR8, 0x80, URZ ;  /* 0x0000008008107897 */ /* 0x000fe2000fffe03f */
[----:B------:R-:W-:Y:S01]  /*52d0*/  STL [R1+0xc], RZ ;  /* 0x00000cff01007387 */ /* 0x000fe20000100800 */
[----:B------:R-:W-:-:S03]  /*52e0*/  UIADD3.64 UR20, UR8, 0x100, URZ ;  /* 0x0000010008147897 */ /* 0x000fc6000fffe03f */
[----:B------:R-:W-:Y:S04]  /*52f0*/  STL [R1+0x10], RZ ;  /* 0x000010ff01007387 */ /* 0x000fe80000100800 */
[----:B------:R-:W-:Y:S04]  /*5300*/  STL [R1+0x14], RZ ;  /* 0x000014ff01007387 */ /* 0x000fe80000100800 */
[----:B------:R-:W-:Y:S04]  /*5310*/  STL [R1+0x18], RZ ;  /* 0x000018ff01007387 */ /* 0x000fe80000100800 */
[----:B------:R-:W-:Y:S01]  /*5320*/  STL [R1+0x1c], RZ ;  /* 0x00001cff01007387 */ /* 0x000fe20000100800 */
[----:B0-----:R-:W-:-:S02]  /*5330*/  IMAD.SHL.U32 R195, R4, 0x20, RZ ;  /* 0x0000002004c37824 */ /* 0x001fc400078e00ff */
[----:B------:R-:W-:Y:S01]  /*5340*/  IMAD R4, R6, R4, RZ ;  /* 0x0000000406047224 */ /* 0x000fe200078e02ff */
[----:B------:R-:W-:Y:S01]  /*5350*/  STL [R1+0x20], RZ ;  /* 0x000020ff01007387 */ /* 0x000fe20000100800 */
[----:B------:R-:W-:Y:S01]  /*5360*/  IMAD.U32 R6, RZ, RZ, UR7 ;  /* 0x00000007ff067e24 */ /* 0x000fe2000f8e00ff */
[----:B------:R-:W-:Y:S02]  /*5370*/  UMOV UR7, 0x80000020 ;  /* 0x8000002000077882 */ /* 0x000fe40000000000 */
[----:B------:R-:W-:Y:S01]  /*5380*/  STL [R1+0x24], RZ ;  /* 0x000024ff01007387 */ /* 0x000fe20000100800 */
[----:B--2---:R-:W-:-:S03]  /*5390*/  SHF.R.S32.HI R3, RZ, 0x1f, R4 ;  /* 0x0000001fff037819 */ /* 0x004fc60000011404 */
[----:B------:R-:W-:Y:S01]  /*53a0*/  STL [R1+0x28], RZ ;  /* 0x000028ff01007387 */ /* 0x000fe20000100800 */
[C---:B------:R-:W-:Y:S01]  /*53b0*/  SHF.L.U64.HI R0, R4.reuse, 0x1, R3 ;  /* 0x0000000104007819 */ /* 0x040fe20000010203 */
[----:B------:R-:W-:Y:S01]  /*53c0*/  IMAD.SHL.U32 R4, R4, 0x2, RZ ;  /* 0x0000000204047824 */ /* 0x000fe200078e00ff */
[C---:B------:R-:W-:Y:S01]  /*53d0*/  LOP3.LUT R3, R14.reuse, 0x20, RZ, 0x3c, !PT ;  /* 0x000000200e037812 */ /* 0x040fe200078e3cff */
[----:B------:R-:W-:Y:S04]  /*53e0*/  STL [R1+0x2c], RZ ;  /* 0x00002cff01007387 */ /* 0x000fe80000100800 */
        /* <DEDUP_REMOVED lines=116> */
[----:B------:R0:W-:Y:S04]  /*5b30*/  STL [R1+0x344], R9 ;  /* 0x0003440901007387 */ /* 0x0001e80000100800 */
[----:B------:R1:W-:Y:S04]  /*5b40*/  STL [R1+0x340], R3 ;  /* 0x0003400301007387 */ /* 0x0003e80000100800 */
[----:B------:R2:W-:Y:S01]  /*5b50*/  STL [R1+0x33c], R10 ;  /* 0x00033c0a01007387 */ /* 0x0005e20000100800 */
[----:B0-----:R-:W-:-:S02]  /*5b60*/  LOP3.LUT R9, R14, 0x40, RZ, 0x3c, !PT ;  /* 0x000000400e097812 */ /* 0x001fc400078e3cff */
[----:B-1----:R-:W-:-:S03]  /*5b70*/  LOP3.LUT R3, R14, 0x50, RZ, 0x3c, !PT ;  /* 0x000000500e037812 */ /* 0x002fc600078e3cff */
[----:B------:R0:W-:Y:S01]  /*5b80*/  STL [R1+0x338], R9 ;  /* 0x0003380901007387 */ /* 0x0001e20000100800 */
[----:B--2---:R-:W-:-:S03]  /*5b90*/  LOP3.LUT R10, R14, 0x60, RZ, 0x3c, !PT ;  /* 0x000000600e0a7812 */ /* 0x004fc600078e3cff */
[----:B------:R1:W-:Y:S04]  /*5ba0*/  STL [R1+0x334], R3 ;  /* 0x0003340301007387 */ /* 0x0003e80000100800 */
[----:B------:R2:W-:Y:S01]  /*5bb0*/  STL [R1+0x330], R10 ;  /* 0x0003300a01007387 */ /* 0x0005e20000100800 */
[----:B0-----:R-:W-:Y:S02]  /*5bc0*/  LOP3.LUT R9, R14, 0x70, RZ, 0x3c, !PT ;  /* 0x000000700e097812 */ /* 0x001fe400078e3cff */
[----:B-1----:R-:W-:-:S03]  /*5bd0*/  LOP3.LUT R3, R5, 0x20, RZ, 0x3c, !PT ;  /* 0x0000002005037812 */ /* 0x002fc600078e3cff */
[----:B------:R2:W-:Y:S04]  /*5be0*/  STL [R1+0x32c], R9 ;  /* 0x00032c0901007387 */ /* 0x0005e80000100800 */
.L_x_1:
[----:B0-2---:R-:W0:Y:S01]  /*5bf0*/  LDC R9, c[0x0][0x238] ;  /* 0x00008e00ff097b82 */ /* 0x005e220000000800 */
[----:B------:R1:W-:Y:S01]  /*5c00*/  STL.64 [R1+0x608], R150 ;  /* 0x0006089601007387 */ /* 0x0003e20000100a00 */
[C---:B------:R-:W-:Y:S01]  /*5c10*/  ISETP.GT.AND P1, PT, R6.reuse, 0x2, PT ;  /* 0x000000020600780c */ /* 0x040fe20003f24270 */
[----:B------:R-:W-:Y:S01]  /*5c20*/  IMAD.MOV.U32 R3, RZ, RZ, R2 ;  /* 0x000000ffff037224 */ /* 0x000fe200078e0002 */
[C---:B------:R-:W-:Y:S01]  /*5c30*/  ISETP.GT.AND P3, PT, R6.reuse, 0x8, PT ;  /* 0x000000080600780c */ /* 0x040fe20003f64270 */
[----:B------:R-:W-:Y:S01]  /*5c40*/  IMAD.MOV.U32 R2, RZ, RZ, R8 ;  /* 0x000000ffff027224 */ /* 0x000fe200078e0008 */
[C---:B------:R-:W-:Y:S01]  /*5c50*/  ISETP.GT.AND P0, PT, R6.reuse, RZ, PT ;  /* 0x000000ff0600720c */ /* 0x040fe20003f04270 */
[----:B------:R-:W-:Y:S01]  /*5c60*/  STL.64 [R1+0x600], R148 ;  /* 0x0006009401007387 */ /* 0x000fe20000100a00 */
[----:B------:R-:W2:Y:S01]  /*5c70*/  LDC R17, c[0x0][0x238] ;  /* 0x00008e00ff117b82 */ /* 0x000ea20000000800 */
[----:B------:R-:W-:Y:S02]  /*5c80*/  ISETP.GT.AND P2, PT, R6, 0x3, PT ;  /* 0x000000030600780c */ /* 0x000fe40003f44270 */
[----:B------:R-:W-:Y:S01]  /*5c90*/  PRMT R164, RZ, 0x7610, R164 ;  /* 0x00007610ffa47816 */ /* 0x000fe200000000a4 */
[----:B------:R-:W-:Y:S01]  /*5ca0*/  STL.64 [R1+0x5f8], R146 ;  /* 0x0005f89201007387 */ /* 0x000fe20000100a00 */
[----:B------:R-:W-:-:S03]  /*5cb0*/  PRMT R10, RZ, 0x7610, R10 ;  /* 0x00007610ff0a7816 */ /* 0x000fc6000000000a */
[----:B-1----:R-:W1:Y:S08]  /*5cc0*/  LDC R151, c[0x0][0x238] ;  /* 0x00008e00ff977b82 */ /* 0x002e700000000800 */
[----:B------:R-:W3:Y:S01]  /*5cd0*/  LDC R12, c[0x0][0x238] ;  /* 0x00008e00ff0c7b82 */ /* 0x000ee20000000800 */
[----:B0-----:R-:W-:Y:S01]  /*5ce0*/  IMAD.SHL.U32 R9, R9, 0x2, RZ ;  /* 0x0000000209097824 */ /* 0x001fe200078e00ff */
[----:B------:R-:W-:Y:S01]  /*5cf0*/  PRMT R165, RZ, 0x7610, R165 ;  /* 0x00007610ffa57816 */ /* 0x000fe200000000a5 */
[----:B------:R-:W-:Y:S02]  /*5d00*/  STL.64 [R1+0x5f0], R144 ;  /* 0x0005f09001007387 */ /* 0x000fe40000100a00 */
[----:B------:R-:W-:-:S02]  /*5d10*/  IMAD.WIDE R8, R9, 0x2, R2 ;  /* 0x0000000209087825 */ /* 0x000fc400078e0202 */
[----:B------:R-:W-:Y:S01]  /*5d20*/  STL.64 [R1+0x5e8], R142 ;  /* 0x0005e88e01007387 */ /* 0x000fe20000100a00 */
[----:B------:R-:W-:Y:S01]  /*5d30*/  PRMT R11, RZ, 0x7610, R11 ;  /* 0x00007610ff0b7816 */ /* 0x000fe2000000000b */
[----:B--2---:R-:W-:Y:S01]  /*5d40*/  IMAD R17, R17, 0x3, RZ ;  /* 0x0000000311117824 */ /* 0x004fe200078e02ff */
[----:B------:R-:W0:Y:S01]  /*5d50*/  LDC R16, c[0x0][0x238] ;  /* 0x00008e00ff107b82 */ /* 0x000e220000000800 */
[----:B------:R2:W4:Y:S04]  /*5d60*/  @P1 LDG.E.U16 R164, desc[UR14][R8.64] ;  /* 0x0000000e08a41981 */ /* 0x000528000c1e1500 */
[----:B------:R-:W-:Y:S01]  /*5d70*/  STL.64 [R1+0x5e0], R140 ;  /* 0x0005e08c01007387 */ /* 0x000fe20000100a00 */
[----:B-1----:R-:W-:Y:S02]  /*5d80*/  IMAD R151, R151, 0x18, RZ ;  /* 0x0000001897977824 */ /* 0x002fe400078e02ff */
[----:B------:R-:W1:Y:S01]  /*5d90*/  LDC R18, c[0x0][0x238] ;  /* 0x00008e00ff127b82 */ /* 0x000e620000000800 */
[----:B------:R-:W-:Y:S01]  /*5da0*/  STL.64 [R1+0x5d8], R138 ;  /* 0x0005d88a01007387 */ /* 0x000fe20000100a00 */
[----:B--2---:R-:W-:-:S03]  /*5db0*/  IMAD.WIDE R8, R17, 0x2, R2 ;  /* 0x0000000211087825 */ /* 0x004fc600078e0202 */
[----:B------:R-:W-:Y:S04]  /*5dc0*/  STL.64 [R1+0x5d0], R136 ;  /* 0x0005d08801007387 */ /* 0x000fe80000100a00 */
[----:B------:R2:W4:Y:S01]  /*5dd0*/  @P2 LDG.E.U16 R165, desc[UR14][R8.64] ;  /* 0x0000000e08a52981 */ /* 0x000522000c1e1500 */
[----:B---3--:R-:W-:-:S03]  /*5de0*/  IMAD.SHL.U32 R12, R12, 0x8, RZ ;  /* 0x000000080c0c7824 */ /* 0x008fc600078e00ff */
[----:B------:R-:W-:Y:S01]  /*5df0*/  STL.64 [R1+0x5c8], R134 ;  /* 0x0005c88601007387 */ /* 0x000fe20000100a00 */
[----:B------:R-:W-:Y:S02]  /*5e00*/  PRMT R166, RZ, 0x7610, R166 ;  /* 0x00007610ffa67816 */ /* 0x000fe400000000a6 */
[----:B------:R-:W-:Y:S01]  /*5e10*/  ISETP.GT.AND P4, PT, R6, 0x10, PT ;  /* 0x000000100600780c */ /* 0x000fe20003f84270 */
[----:B------:R-:W-:Y:S01]  /*5e20*/  STL.64 [R1+0x5c0], R132 ;  /* 0x0005c08401007387 */ /* 0x000fe20000100a00 */
[--C-:B--2---:R-:W-:Y:S02]  /*5e30*/  IMAD.WIDE R8, R151, 0x2, R2.reuse ;  /* 0x0000000297087825 */ /* 0x104fe400078e0202 */
[----:B------:R-:W2:Y:S01]  /*5e40*/  LDC R151, c[0x0][0x238] ;  /* 0x00008e00ff977b82 */ /* 0x000ea20000000800 */
[----:B------:R-:W-:Y:S01]  /*5e50*/  STL.64 [R1+0x5b8], R130 ;  /* 0x0005b88201007387 */ /* 0x000fe20000100a00 */
[----:B------:R-:W-:-:S03]  /*5e60*/  IMAD.WIDE R12, R12, 0x2, R2 ;  /* 0x000000020c0c7825 */ /* 0x000fc600078e0202 */
[----:B------:R-:W-:Y:S04]  /*5e70*/  STL.64 [R1+0x5b0], R128 ;  /* 0x0005b08001007387 */ /* 0x000fe80000100a00 */
[----:B------:R-:W-:Y:S04]  /*5e80*/  STL.64 [R1+0x5a8], R126 ;  /* 0x0005a87e01007387 */ /* 0x000fe80000100a00 */
[----:B------:R-:W-:Y:S04]  /*5e90*/  STL.64 [R1+0x5a0], R124 ;  /* 0x0005a07c01007387 */ /* 0x000fe80000100a00 */
[----:B------:R-:W-:Y:S04]  /*5ea0*/  STL.64 [R1+0x598], R122 ;  /* 0x0005987a01007387 */ /* 0x000fe80000100a00 */
[----:B------:R-:W-:Y:S04]  /*5eb0*/  STL.64 [R1+0x590], R120 ;  /* 0x0005907801007387 */ /* 0x000fe80000100a00 */
[----:B------:R3:W4:Y:S01]  /*5ec0*/  @P3 LDG.E.U16 R11, desc[UR14][R12.64] ;  /* 0x0000000e0c0b3981 */ /* 0x000722000c1e1500 */
[----:B------:R-:W-:-:S03]  /*5ed0*/  ISETP.GT.AND P3, PT, R6, 0x18, PT ;  /* 0x000000180600780c */ /* 0x000fc60003f64270 */
[----:B------:R-:W-:Y:S04]  /*5ee0*/  STL.64 [R1+0x588], R118 ;  /* 0x0005887601007387 */ /* 0x000fe80000100a00 */
[----:B------:R-:W-:Y:S04]  /*5ef0*/  STL.64 [R1+0x580], R116 ;  /* 0x0005807401007387 */ /* 0x000fe80000100a00 */
[----:B------:R-:W-:Y:S04]  /*5f00*/  STL.64 [R1+0x578], R114 ;  /* 0x0005787201007387 */ /* 0x000fe80000100a00 */
[----:B------:R-:W-:Y:S01]  /*5f10*/  STL.64 [R1+0x570], R112 ;  /* 0x0005707001007387 */ /* 0x000fe20000100a00 */
[----:B---3--:R-:W-:-:S03]  /*5f20*/  PRMT R13, RZ, 0x7610, R13 ;  /* 0x00007610ff0d7816 */ /* 0x008fc6000000000d */
[----:B------:R-:W-:Y:S04]  /*5f30*/  STL.64 [R1+0x568], R110 ;  /* 0x0005686e01007387 */ /* 0x000fe80000100a00 */
[----:B------:R-:W-:Y:S01]  /*5f40*/  STL.64 [R1+0x560], R108 ;  /* 0x0005606c01007387 */ /* 0x000fe20000100a00 */
[----:B--2---:R-:W-:-:S03]  /*5f50*/  IMAD.SHL.U32 R151, R151, 0x4, RZ ;  /* 0x0000000497977824 */ /* 0x004fc600078e00ff */
[----:B------:R-:W-:Y:S04]  /*5f60*/  STL.64 [R1+0x558], R106 ;  /* 0x0005586a01007387 */ /* 0x000fe80000100a00 */
[----:B------:R-:W-:Y:S04]  /*5f70*/  STL.64 [R1+0x550], R104 ;  /* 0x0005506801007387 */ /* 0x000fe80000100a00 */
[----:B------:R-:W-:Y:S04]  /*5f80*/  STL.64 [R1+0x548], R102 ;  /* 0x0005486601007387 */ /* 0x000fe80000100a00 */
[----:B------:R-:W-:Y:S04]  /*5f90*/  STL.64 [R1+0x540], R100 ;  /* 0x0005406401007387 */ /* 0x000fe80000100a00 */
[----:B------:R-:W-:Y:S04]  /*5fa0*/  STL.64 [R1+0x538], R98 ;  /* 0x0005386201007387 */ /* 0x000fe80000100a00 */
[----:B------:R-:W-:Y:S04]  /*5fb0*/  STL.64 [R1+0x530], R96 ;  /* 0x0005306001007387 */ /* 0x000fe80000100a00 */
[----:B------:R-:W-:Y:S04]  /*5fc0*/  STL.64 [R1+0x528], R94 ;  /* 0x0005285e01007387 */ /* 0x000fe80000100a00 */
[----:B------:R-:W-:Y:S04]  /*5fd0*/  STL.64 [R1+0x520], R92 ;  /* 0x0005205c01007387 */ /* 0x000fe80000100a00 */
[----:B------:R2:W3:Y:S04]  /*5fe0*/  @P3 LDG.E.U16 R13, desc[UR14][R8.64] ;  /* 0x0000000e080d3981 */ /* 0x0004e8000c1e1500 */
[----:B------:R-:W-:Y:S04]  /*5ff0*/  STL.64 [R1+0x518], R90 ;  /* 0x0005185a01007387 */ /* 0x000fe80000100a00 */
[----:B------:R-:W-:Y:S01]  /*6000*/  STL.64 [R1+0x510], R88 ;  /* 0x0005105801007387 */ /* 0x000fe20000100a00 */
[----:B--2---:R-:W-:-:S02]  /*6010*/  IMAD.WIDE R8, R151, 0x2, R2 ;  /* 0x0000000297087825 */ /* 0x004fc400078e0202 */
[----:B------:R-:W2:Y:S01]  /*6020*/  LDC R151, c[0x0][0x238] ;  /* 0x00008e00ff977b82 */ /* 0x000ea20000000800 */
        /* <DEDUP_REMOVED lines=10> */
[----:B------:R-:W-:Y:S01]  /*60d0*/  STL.64 [R1+0x4b8], R66 ;  /* 0x0004b84201007387 */ /* 0x000fe20000100a00 */
[----:B------:R-:W-:-:S03]  /*60e0*/  ISETP.GT.AND P1, PT, R6, 0x4, PT ;  /* 0x000000040600780c */ /* 0x000fc60003f24270 */
        /* <DEDUP_REMOVED lines=9> */
[----:B--2---:R-:W-:-:S03]  /*6180*/  IMAD R151, R151, 0x5, RZ ;  /* 0x0000000597977824 */ /* 0x004fc600078e02ff */
[----:B------:R-:W-:Y:S04]  /*6190*/  STL.64 [R1+0x468], R46 ;  /* 0x0004682e01007387 */ /* 0x000fe80000100a00 */
[----:B------:R-:W-:Y:S04]  /*61a0*/  STL.64 [R1+0x460], R44 ;  /* 0x0004602c01007387 */ /* 0x000fe80000100a00 */
[----:B------:R-:W-:Y:S04]  /*61b0*/  STL.64 [R1+0x458], R42 ;  /* 0x0004582a01007387 */ /* 0x000fe80000100a00 */
[----:B------:R-:W-:Y:S01]  /*61c0*/  STL.64 [R1+0x450], R40 ;  /* 0x0004502801007387 */ /* 0x000fe20000100a00 */
[----:B0-----:R-:W-:-:S03]  /*61d0*/  IMAD.SHL.U32 R16, R16, 0x10, RZ ;  /* 0x0000001010107824 */ /* 0x001fc600078e00ff */
[----:B------:R-:W-:Y:S04]  /*61e0*/  STL.64 [R1+0x448], R38 ;  /* 0x0004482601007387 */ /* 0x000fe80000100a00 */
[----:B------:R-:W-:Y:S04]  /*61f0*/  STL.64 [R1+0x440], R36 ;  /* 0x0004402401007387 */ /* 0x000fe80000100a00 */
[----:B------:R-:W-:Y:S01]  /*6200*/  STL.64 [R1+0x438], R34 ;  /* 0x0004382201007387 */ /* 0x000fe20000100a00 */
[----:B------:R-:W-:-:S03]  /*6210*/  PRMT R12, RZ, 0x7610, R12 ;  /* 0x00007610ff0c7816 */ /* 0x000fc6000000000c */
[----:B------:R-:W-:Y:S04]  /*6220*/  STL.64 [R1+0x430], R32 ;  /* 0x0004302001007387 */ /* 0x000fe80000100a00 */
[----:B------:R0:W2:Y:S01]  /*6230*/  @P1 LDG.E.U16 R166, desc[UR14][R8.64] ;  /* 0x0000000e08a61981 */ /* 0x0000a2000c1e1500 */
[----:B------:R-:W-:-:S03]  /*6240*/  IMAD.WIDE R16, R16, 0x2, R2 ;  /* 0x0000000210107825 */ /* 0x000fc600078e0202 */
[----:B------:R-:W-:Y:S04]  /*6250*/  STL.64 [R1+0x428], R30 ;  /* 0x0004281e01007387 */ /* 0x000fe80000100a00 */
[----:B------:R-:W4:Y:S01]  /*6260*/  @P0 LDG.E.U16 R10, desc[UR14][R2.64] ;  /* 0x0000000e020a0981 */ /* 0x000f22000c1e1500 */
[----:B------:R-:W-:Y:S01]  /*6270*/  ISETP.GT.AND P0, PT, R6, 0x1, PT ;  /* 0x000000010600780c */ /* 0x000fe20003f04270 */
[----:B0-----:R-:W-:Y:S02]  /*6280*/  IMAD.WIDE R8, R151, 0x2, R2 ;  /* 0x0000000297087825 */ /* 0x001fe400078e0202 */
[----:B------:R-:W-:Y:S01]  /*6290*/  STL.64 [R1+0x420], R28 ;  /* 0x0004201c01007387 */ /* 0x000fe20000100a00 */
[----:B------:R-:W0:Y:S03]  /*62a0*/  LDC R151, c[0x0][0x238] ;  /* 0x00008e00ff977b82 */ /* 0x000e260000000800 */
[----:B------:R-:W-:Y:S04]  /*62b0*/  STL.64 [R1+0x418], R26 ;  /* 0x0004181a01007387 */ /* 0x000fe80000100a00 */
[----:B------:R1:W-:Y:S04]  /*62c0*/  STL.64 [R1+0x410], R24 ;  /* 0x0004101801007387 */ /* 0x0003e80000100a00 */
[----:B------:R-:W-:Y:S01]  /*62d0*/  STL [R1+0x350], R196 ;  /* 0x000350c401007387 */ /* 0x000fe20000100800 */
[----:B------:R-:W-:-:S03]  /*62e0*/  PRMT R15, RZ, 0x7610, R15 ;  /* 0x00007610ff0f7816 */ /* 0x000fc6000000000f */
[----:B-----5:R0:W-:Y:S04]  /*62f0*/  STL [R1+0x348], R7 ;  /* 0x0003480701007387 */ /* 0x0201e80000100800 */
[----:B------:R0:W3:Y:S01]  /*6300*/  @P4 LDG.E.U16 R12, desc[UR14][R16.64] ;  /* 0x0000000e100c4981 */ /* 0x0000e2000c1e1500 */
[----:B------:R-:W-:Y:S01]  /*6310*/  ISETP.GT.AND P1, PT, R6, 0x9, PT ;  /* 0x000000090600780c */ /* 0x000fe20003f24270 */
[----:B-1----:R-:W1:Y:S01]  /*6320*/  LDC R24, c[0x0][0x238] ;  /* 0x00008e00ff187b82 */ /* 0x002e620000000800 */
[----:B------:R-:W-:Y:S01]  /*6330*/  PRMT R168, RZ, 0x7610, R168 ;  /* 0x00007610ffa87816 */ /* 0x000fe200000000a8 */
[----:B------:R-:W2:Y:S01]  /*6340*/  LDL.LU R26, [R1+0x224] ;  /* 0x00022400011a7983 */ /* 0x000ea20000300800 */
[----:B0-----:R-:W-:Y:S01]  /*6350*/  IMAD R151, R151, 0x9, RZ ;  /* 0x0000000997977824 */ /* 0x001fe200078e02ff */
[----:B------:R-:W-:-:S02]  /*6360*/  PRMT R169, RZ, 0x7610, R169 ;  /* 0x00007610ffa97816 */ /* 0x000fc400000000a9 */
[----:B------:R-:W-:Y:S01]  /*6370*/  ISETP.GT.AND P2, PT, R6, 0x19, PT ;  /* 0x000000190600780c */ /* 0x000fe20003f44270 */
[----:B------:R-:W4:Y:S01]  /*6380*/  LDL R25, [R1+0x2c8] ;  /* 0x0002c80001197983 */ /* 0x000f220000100800 */
[----:B------:R-:W0:Y:S01]  /*6390*/  LDC R7, c[0x0][0x238] ;  /* 0x00008e00ff077b82 */ /* 0x000e220000000800 */
[----:B------:R-:W-:Y:S01]  /*63a0*/  IMAD.WIDE R16, R18, 0x2, R2 ;  /* 0x0000000212107825 */ /* 0x000fe200078e0202 */
[----:B------:R-:W-:Y:S01]  /*63b0*/  PRMT R193, RZ, 0x7610, R193 ;  /* 0x00007610ffc17816 */ /* 0x000fe200000000c1 */
[----:B------:R-:W3:Y:S04]  /*63c0*/  LDL.LU R196, [R1+0x300] ;  /* 0x0003000001c47983 */ /* 0x000ee80000300800 */
[----:B------:R1:W4:Y:S01]  /*63d0*/  @P0 LDG.E.U16 R15, desc[UR14][R16.64] ;  /* 0x0000000e100f0981 */ /* 0x000322000c1e1500 */
[----:B------:R-:W-:-:S02]  /*63e0*/  ISETP.GT.AND P0, PT, R6, 0x5, PT ;  /* 0x000000050600780c */ /* 0x000fc40003f04270 */
[----:B-1----:R-:W-:-:S11]  /*63f0*/  PRMT R16, RZ, 0x7610, R16 ;  /* 0x00007610ff107816 */ /* 0x002fd60000000010 */
[----:B------:R1:W4:Y:S01]  /*6400*/  @P0 LDG.E.U16 R168, desc[UR14][R8.64] ;  /* 0x0000000e08a80981 */ /* 0x000322000c1e1500 */
[----:B0-----:R-:W-:Y:S02]  /*6410*/  IMAD R7, R7, 0x6, RZ ;  /* 0x0000000607077824 */ /* 0x001fe400078e02ff */
[----:B-1----:R-:W-:-:S05]  /*6420*/  IMAD.WIDE R8, R151, 0x2, R2 ;  /* 0x0000000297087825 */ /* 0x002fca00078e0202 */
[----:B------:R0:W4:Y:S02]  /*6430*/  @P1 LDG.E.U16 R16, desc[UR14][R8.64] ;  /* 0x0000000e08101981 */ /* 0x000124000c1e1500 */
[----:B0-----:R-:W-:Y:S02]  /*6440*/  IMAD.WIDE R8, R7, 0x2, R2 ;  /* 0x0000000207087825 */ /* 0x001fe400078e0202 */
[----:B------:R-:W0:Y:S01]  /*6450*/  LDC R7, c[0x0][0x238] ;  /* 0x00008e00ff077b82 */ /* 0x000e220000000800 */
[----:B------:R-:W-:-:S13]  /*6460*/  ISETP.GT.AND P0, PT, R6, 0x6, PT ;  /* 0x000000060600780c */ /* 0x000fda0003f04270 */
[----:B------:R1:W4:Y:S01]  /*6470*/  @P0 LDG.E.U16 R169, desc[UR14][R8.64] ;  /* 0x0000000e08a90981 */ /* 0x000322000c1e1500 */
[----:B0-----:R-:W-:-:S04]  /*6480*/  IMAD R7, R7, 0x11, RZ ;  /* 0x0000001107077824 */ /* 0x001fc800078e02ff */
[----:B-1----:R-:W-:Y:S02]  /*6490*/  IMAD.WIDE R8, R7, 0x2, R2 ;  /* 0x0000000207087825 */ /* 0x002fe400078e0202 */
[----:B------:R-:W0:Y:S01]  /*64a0*/  LDC R7, c[0x0][0x238] ;  /* 0x00008e00ff077b82 */ /* 0x000e220000000800 */
[----:B------:R-:W-:Y:S02]  /*64b0*/  ISETP.GT.AND P1, PT, R6, 0x11, PT ;  /* 0x000000110600780c */ /* 0x000fe40003f24270 */
[----:B------:R-:W-:-:S11]  /*64c0*/  PRMT R17, RZ, 0x7610, R17 ;  /* 0x00007610ff117816 */ /* 0x000fd60000000011 */
[----:B------:R1:W4:Y:S01]  /*64d0*/  @P1 LDG.E.U16 R17, desc[UR14][R8.64] ;  /* 0x0000000e08111981 */ /* 0x000322000c1e1500 */
[----:B0-----:R-:W-:-:S04]  /*64e0*/  IMAD R7, R7, 0x19, RZ ;  /* 0x0000001907077824 */ /* 0x001fc800078e02ff */
[----:B-1----:R-:W-:Y:S02]  /*64f0*/  IMAD.WIDE R8, R7, 0x2, R2 ;  /* 0x0000000207087825 */ /* 0x002fe400078e0202 */
[----:B------:R-:W0:Y:S01]  /*6500*/  LDC R7, c[0x0][0x238] ;  /* 0x00008e00ff077b82 */ /* 0x000e220000000800 */
[----:B------:R-:W-:-:S06]  /*6510*/  PRMT R18, RZ, 0x7610, R18 ;  /* 0x00007610ff127816 */ /* 0x000fcc0000000012 */
[----:B------:R1:W4:Y:S01]  /*6520*/  @P2 LDG.E.U16 R18, desc[UR14][R8.64] ;  /* 0x0000000e08122981 */ /* 0x000322000c1e1500 */
[----:B0-----:R-:W-:-:S04]  /*6530*/  IMAD R7, R7, 0x7, RZ ;  /* 0x0000000707077824 */ /* 0x001fc800078e02ff */
[----:B-1----:R-:W-:Y:S02]  /*6540*/  IMAD.WIDE R8, R7, 0x2, R2 ;  /* 0x0000000207087825 */ /* 0x002fe400078e0202 */
        /* <DEDUP_REMOVED lines=96> */
[C---:B------:R-:W-:Y:S02]  /*6b50*/  ISETP.GT.AND P0, PT, R6.reuse, 0x1d, PT ;  /* 0x0000001d0600780c */ /* 0x040fe40003f04270 */
[----:B------:R-:W-:Y:S02]  /*6b60*/  ISETP.GT.AND P1, PT, R6, 0x1e, PT ;  /* 0x0000001e0600780c */ /* 0x000fe40003f24270 */
[----:B------:R-:W-:Y:S01]  /*6b70*/  PRMT R158, RZ, 0x7610, R158 ;  /* 0x00007610ff9e7816 */ /* 0x000fe2000000009e */
[----:B------:R-:W-:Y:S01]  /*6b80*/  IMAD R24, R24, 0x1e, RZ ;  /* 0x0000001e18187824 */ /* 0x000fe200078e02ff */
[----:B------:R-:W-:-:S07]  /*6b90*/  PRMT R160, RZ, 0x7610, R160 ;  /* 0x00007610ffa07816 */ /* 0x000fce00000000a0 */
[----:B------:R1:W4:Y:S02]  /*6ba0*/  @P0 LDG.E.U16 R158, desc[UR14][R8.64] ;  /* 0x0000000e089e0981 */ /* 0x000324000c1e1500 */
[----:B-1----:R-:W-:-:S04]  /*6bb0*/  IMAD.WIDE R8, R24, 0x2, R2 ;  /* 0x0000000218087825 */ /* 0x002fc800078e0202 */
[----:B0-----:R-:W-:Y:S01]  /*6bc0*/  IMAD R7, R7, 0x1f, RZ ;  /* 0x0000001f07077824 */ /* 0x001fe200078e02ff */
[----:B------:R0:W4:Y:S03]  /*6bd0*/  @P1 LDG.E.U16 R160, desc[UR14][R8.64] ;  /* 0x0000000e08a01981 */ /* 0x000126000c1e1500 */
[----:B0-----:R-:W-:Y:S02]  /*6be0*/  IMAD.WIDE R8, R7, 0x2, R2 ;  /* 0x0000000207087825 */ /* 0x001fe400078e0202 */
[----:B------:R-:W0:Y:S01]  /*6bf0*/  S2R R7, SR_TID.X ;  /* 0x0000000000077919 */ /* 0x000e220000002100 */
[----:B------:R-:W-:Y:S02]  /*6c00*/  ISETP.GT.AND P0, PT, R6, 0x1f, PT ;  /* 0x0000001f0600780c */ /* 0x000fe40003f04270 */
[----:B------:R-:W-:-:S11]  /*6c10*/  PRMT R161, RZ, 0x7610, R161 ;  /* 0x00007610ffa17816 */ /* 0x000fd600000000a1 */
[----:B------:R2:W4:Y:S01]  /*6c20*/  @P0 LDG.E.U16 R161, desc[UR14][R8.64] ;  /* 0x0000000e08a10981 */ /* 0x000522000c1e1500 */
[----:B------:R-:W-:Y:S01]  /*6c30*/  BAR.SYNC.DEFER_BLOCKING 0x0 ;  /* 0x0000000000007b1d */ /* 0x000fe20000010000 */
[----:B------:R-:W-:Y:S02]  /*6c40*/  PRMT R194, RZ, 0x7610, R194 ;  /* 0x00007610ffc27816 */ /* 0x000fe400000000c2 */
[----:B--2---:R-:W-:Y:S02]  /*6c50*/  IADD3 R8, P1, R26, R4, RZ ;  /* 0x000000041a087210 */ /* 0x004fe40007f3e0ff */
[----:B0-----:R-:W-:-:S04]  /*6c60*/  LOP3.LUT R7, R7, 0x1f, RZ, 0xc0, !PT ;  /* 0x0000001f07077812 */ /* 0x001fc800078ec0ff */
[----:B------:R-:W-:Y:S01]  /*6c70*/  ISETP.GE.AND P0, PT, R7, R6, PT ;  /* 0x000000060700720c */ /* 0x000fe20003f06270 */
[----:B------:R0:W-:Y:S01]  /*6c80*/  STL [R1+0x358], R2 ;  /* 0x0003580201007387 */ /* 0x0001e20000100800 */
[----:B------:R-:W-:-:S03]  /*6c90*/  IMAD.X R9, R219, 0x1, R0, P1 ;  /* 0x00000001db097824 */ /* 0x000fc600008e0600 */
[----:B0-----:R-:W2:Y:S04]  /*6ca0*/  LDL.LU R2, [R1+0x31c] ;  /* 0x00031c0001027983 */ /* 0x001ea80000300800 */
[----:B------:R0:W-:Y:S04]  /*6cb0*/  STL [R1+0x354], R3 ;  /* 0x0003540301007387 */ /* 0x0001e80000100800 */
[----:B------:R3:W2:Y:S04]  /*6cc0*/  @!P0 LDG.E.U16 R194, desc[UR14][R8.64] ;  /* 0x0000000e08c28981 */ /* 0x0006a8000c1e1500 */
[----:B0-----:R-:W2:Y:S04]  /*6cd0*/  LDL.LU R3, [R1+0x218] ;  /* 0x0002180001037983 */ /* 0x001ea80000300800 */
[----:B------:R-:W2:Y:S01]  /*6ce0*/  LDL R31, [R1+0x2b4] ;  /* 0x0002b400011f7983 */ /* 0x000ea20000100800 */
[----:B---3--:R-:W-:-:S03]  /*6cf0*/  IADD3 R8, P1, R196, R4, RZ ;  /* 0x00000004c4087210 */ /* 0x008fc60007f3e0ff */
[----:B------:R-:W3:Y:S04]  /*6d00*/  LDL R30, [R1+0x214] ;  /* 0x00021400011e7983 */ /* 0x000ee80000100800 */
[----:B------:R-:W3:Y:S04]  /*6d10*/  LDL R29, [R1+0x314] ;  /* 0x00031400011d7983 */ /* 0x000ee80000100800 */
[----:B------:R-:W3:Y:S04]  /*6d20*/  LDL R24, [R1+0x2b0] ;  /* 0x0002b00001187983 */ /* 0x000ee80000100800 */
[----:B------:R-:W3:Y:S04]  /*6d30*/  LDL R7, [R1+0x208] ;  /* 0x0002080001077983 */ /* 0x000ee80000100800 */
[----:B------:R-:W-:Y:S04]  /*6d40*/  STL [R1+0x34c], R6 ;  /* 0x00034c0601007387 */ /* 0x000fe80000100800 */
[----:B------:R0:W-:Y:S04]  /*6d50*/  STL [R1+0x35c], R196 ;  /* 0x00035cc401007387 */ /* 0x0001e80000100800 */
[----:B0-----:R-:W3:Y:S01]  /*6d60*/  LDL.LU R196, [R1+0x2c0] ;  /* 0x0002c00001c47983 */ /* 0x001ee20000300800 */
[----:B------:R-:W-:Y:S01]  /*6d70*/  PRMT R162, RZ, 0x7610, R162 ;  /* 0x00007610ffa27816 */ /* 0x000fe200000000a2 */
[----:B----4-:R-:W-:Y:S01]  /*6d80*/  IMAD.X R9, R25, 0x1, R0, P1 ;  /* 0x0000000119097824 */ /* 0x010fe200008e0600 */
[----:B------:R-:W-:Y:S01]  /*6d90*/  PRMT R163, RZ, 0x7610, R163 ;  /* 0x00007610ffa37816 */ /* 0x000fe200000000a3 */
[----:B------:R-:W4:Y:S04]  /*6da0*/  LDL R28, [R1+0x2a4] ;  /* 0x0002a400011c7983 */ /* 0x000f280000100800 */
[----:B------:R2:W4:Y:S04]  /*6db0*/  @!P0 LDG.E.U16 R162, desc[UR14][R8.64] ;  /* 0x0000000e08a28981 */ /* 0x000528000c1e1500 */
[----:B------:R-:W4:Y:S01]  /*6dc0*/  LDL R27, [R1+0x204] ;  /* 0x00020400011b7983 */ /* 0x000f220000100800 */
[----:B------:R-:W-:-:S03]  /*6dd0*/  PRMT R174, RZ, 0x7610, R174 ;  /* 0x00007610ffae7816 */ /* 0x000fc600000000ae */
[----:B------:R-:W4:Y:S04]  /*6de0*/  LDL R25, [R1+0x30c] ;  /* 0x00030c0001197983 */ /* 0x000f280000100800 */
[----:B------:R-:W4:Y:S01]  /*6df0*/  LDL R6, [R1+0x2a0] ;  /* 0x0002a00001067983 */ /* 0x000f220000100800 */
[----:B------:R-:W-:Y:S02]  /*6e00*/  PRMT R175, RZ, 0x7610, R175 ;  /* 0x00007610ffaf7816 */ /* 0x000fe400000000af */
[----:B--2---:R-:W-:Y:S01]  /*6e10*/  IADD3 R8, P1, R2, R4, RZ ;  /* 0x0000000402087210 */ /* 0x004fe20007f3e0ff */
[----:B------:R-:W-:Y:S04]  /*6e20*/  STL [R1+0x368], R2 ;  /* 0x0003680201007387 */ /* 0x000fe80000100800 */
[----:B---3--:R-:W-:-:S05]  /*6e30*/  IMAD.X R9, R196, 0x1, R0, P1 ;  /* 0x00000001c4097824 */ /* 0x008fca00008e0600 */
[----:B------:R0:W2:Y:S02]  /*6e40*/  @!P0 LDG.E.U16 R163, desc[UR14][R8.64] ;  /* 0x0000000e08a38981 */ /* 0x0000a4000c1e1500 */
[----:B0-----:R-:W-:-:S05]  /*6e50*/  IADD3 R8, P1, R3, R4, RZ ;  /* 0x0000000403087210 */ /* 0x001fca0007f3e0ff */
[----:B------:R-:W-:-:S05]  /*6e60*/  IMAD.X R9, R218, 0x1, R0, P1 ;  /* 0x00000001da097824 */ /* 0x000fca00008e0600 */
[----:B------:R0:W3:Y:S02]  /*6e70*/  @!P0 LDG.E.U16 R174, desc[UR14][R8.64] ;  /* 0x0000000e08ae8981 */ /* 0x0000e4000c1e1500 */
[----:B0-----:R-:W-:-:S05]  /*6e80*/  IADD3 R8, P1, R31, R4, RZ ;  /* 0x000000041f087210 */ /* 0x001fca0007f3e0ff */
[----:B------:R-:W-:Y:S01]  /*6e90*/  IMAD.X R9, R30, 0x1, R0, P1 ;  /* 0x000000011e097824 */ /* 0x000fe200008e0600 */
[----:B------:R-:W-:Y:S04]  /*6ea0*/  STL [R1+0x36c], R196 ;  /* 0x00036cc401007387 */ /* 0x000fe80000100800 */
[----:B------:R0:W2:Y:S04]  /*6eb0*/  @!P0 LDG.E.U16 R175, desc[UR14][R8.64] ;  /* 0x0000000e08af8981 */ /* 0x0000a8000c1e1500 */
[----:B------:R1:W-:Y:S01]  /*6ec0*/  STL [R1+0x364], R3 ;  /* 0x0003640301007387 */ /* 0x0003e20000100800 */
[----:B0-----:R-:W-:-:S03]  /*6ed0*/  IADD3 R8, P1, R29, R4, RZ ;  /* 0x000000041d087210 */ /* 0x001fc60007f3e0ff */
[----:B------:R-:W-:Y:S02]  /*6ee0*/  STL [R1+0x370], R218 ;  /* 0x000370da01007387 */ /* 0x000fe40000100800 */
[----:B------:R-:W-:Y:S01]  /*6ef0*/  IMAD.X R9, R24, 0x1, R0, P1 ;  /* 0x0000000118097824 */ /* 0x000fe200008e0600 */
[----:B------:R-:W-:Y:S01]  /*6f00*/  PRMT R183, RZ, 0x7610, R183 ;  /* 0x00007610ffb77816 */ /* 0x000fe200000000b7 */
[----:B------:R-:W3:Y:S01]  /*6f10*/  LDL R24, [R1+0x294] ;  /* 0x0002940001187983 */ /* 0x000ee20000100800 */
[----:B------:R-:W-:Y:S02]  /*6f20*/  PRMT R182, RZ, 0x7610, R182 ;  /* 0x00007610ffb67816 */ /* 0x000fe400000000b6 */
[----:B------:R-:W-:Y:S01]  /*6f30*/  PRMT R181, RZ, 0x7610, R181 ;  /* 0x00007610ffb57816 */ /* 0x000fe200000000b5 */
[----:B-1----:R-:W2:Y:S04]  /*6f40*/  LDL R3, [R1+0x344] ;  /* 0x0003440001037983 */ /* 0x002ea80000100800 */
[----:B------:R0:W2:Y:S02]  /*6f50*/  @!P0 LDG.E.U16 R183, desc[UR14][R8.64] ;  /* 0x0000000e08b78981 */ /* 0x0000a4000c1e1500 */
[----:B0-----:R-:W-:-:S02]  /*6f60*/  IADD3 R8, P1, R7, R4, RZ ;  /* 0x0000000407087210 */ /* 0x001fc40007f3e0ff */
[----:B------:R-:W-:Y:S01]  /*6f70*/  PRMT R180, RZ, 0x7610, R180 ;  /* 0x00007610ffb47816 */ /* 0x000fe200000000b4 */
[----:B------:R-:W2:Y:S02]  /*6f80*/  LDL R7, [R1+0x304] ;  /* 0x0003040001077983 */ /* 0x000ea40000100800 */
[----:B------:R-:W-:-:S05]  /*6f90*/  IMAD.X R9, R216, 0x1, R0, P1 ;  /* 0x00000001d8097824 */ /* 0x000fca00008e0600 */
[----:B------:R4:W2:Y:S02]  /*6fa0*/  @!P0 LDG.E.U16 R182, desc[UR14][R8.64] ;  /* 0x0000000e08b68981 */ /* 0x0008a4000c1e1500 */
[----:B----4-:R-:W-:-:S05]  /*6fb0*/  IADD3 R8, P1, R28, R4, RZ ;  /* 0x000000041c087210 */ /* 0x010fca0007f3e0ff */
[----:B------:R-:W-:-:S05]  /*6fc0*/  IMAD.X R9, R27, 0x1, R0, P1 ;  /* 0x000000011b097824 */ /* 0x000fca00008e0600 */
[----:B------:R0:W4:Y:S02]  /*6fd0*/  @!P0 LDG.E.U16 R181, desc[UR14][R8.64] ;  /* 0x0000000e08b58981 */ /* 0x000124000c1e1500 */
[----:B0-----:R-:W-:-:S05]  /*6fe0*/  IADD3 R8, P1, R25, R4, RZ ;  /* 0x0000000419087210 */ /* 0x001fca0007f3e0ff */
[----:B------:R-:W-:-:S05]  /*6ff0*/  IMAD.X R9, R6, 0x1, R0, P1 ;  /* 0x0000000106097824 */ /* 0x000fca00008e0600 */
[----:B------:R0:W4:Y:S01]  /*7000*/  @!P0 LDG.E.U16 R180, desc[UR14][R8.64] ;  /* 0x0000000e08b48981 */ /* 0x000122000c1e1500 */
[----:B------:R-:W-:Y:S02]  /*7010*/  PRMT R179, RZ, 0x7610, R179 ;  /* 0x00007610ffb37816 */ /* 0x000fe400000000b3 */
[----:B0-----:R-:W-:-:S05]  /*7020*/  IADD3 R8, P1, R251, R4, RZ ;  /* 0x00000004fb087210 */ /* 0x001fca0007f3e0ff */
[----:B------:R-:W-:Y:S01]  /*7030*/  IMAD.X R9, R214, 0x1, R0, P1 ;  /* 0x00000001d6097824 */ /* 0x000fe200008e0600 */
[----:B------:R-:W-:Y:S04]  /*7040*/  STL [R1+0x37c], R216 ;  /* 0x00037cd801007387 */ /* 0x000fe80000100800 */
[----:B------:R3:W4:Y:S04]  /*7050*/  @!P0 LDG.E.U16 R179, desc[UR14][R8.64] ;  /* 0x0000000e08b38981 */ /* 0x000728000c1e1500 */
[----:B------:R-:W4:Y:S04]  /*7060*/  LDL R2, [R1+0x284] ;  /* 0x0002840001027983 */ /* 0x000f280000100800 */
[----:B------:R-:W4:Y:S04]  /*7070*/  LDL R6, [R1+0x340] ;  /* 0x0003400001067983 */ /* 0x000f280000100800 */
[----:B------:R-:W-:Y:S04]  /*7080*/  STL [R1+0x360], R14 ;  /* 0x0003600e01007387 */ /* 0x000fe80000100800 */
[----:B------:R-:W-:Y:S04]  /*7090*/  STL [R1+0x388], R251 ;  /* 0x000388fb01007387 */ /* 0x000fe80000100800 */
[----:B------:R-:W-:Y:S04]  /*70a0*/  STL [R1+0x38c], R214 ;  /* 0x00038cd601007387 */ /* 0x000fe80000100800 */
[----:B------:R0:W-:Y:S01]  /*70b0*/  STL [R1+0x390], R250 ;  /* 0x000390fa01007387 */ /* 0x0001e20000100800 */
[----:B---3--:R-:W-:-:S05]  /*70c0*/  IADD3 R8, P1, R24, R4, RZ ;  /* 0x0000000418087210 */ /* 0x008fca0007f3e0ff */
[----:B------:R-:W-:Y:S02]  /*70d0*/  IMAD.X R9, R250, 0x1, R0, P1 ;  /* 0x00000001fa097824 */ /* 0x000fe400008e0600 */
[----:B0-----:R-:W3:Y:S01]  /*70e0*/  LDL.LU R250, [R1+0x290] ;  /* 0x0002900001fa7983 */ /* 0x001ee20000300800 */
[----:B------:R-:W-:-:S06]  /*70f0*/  PRMT R178, RZ, 0x7610, R178 ;  /* 0x00007610ffb27816 */ /* 0x000fcc00000000b2 */
[----:B------:R2:W4:Y:S01]  /*7100*/  @!P0 LDG.E.U16 R178, desc[UR14][R8.64] ;  /* 0x0000000e08b28981 */ /* 0x000522000c1e1500 */
[----:B------:R-:W-:Y:S02]  /*7110*/  PRMT R177, RZ, 0x7610, R177 ;  /* 0x00007610ffb17816 */ /* 0x000fe400000000b1 */
[----:B--2---:R-:W-:Y:S01]  /*7120*/  IADD3 R8, P1, R7, R4, RZ ;  /* 0x0000000407087210 */ /* 0x004fe20007f3e0ff */
[----:B------:R-:W-:Y:S04]  /*7130*/  STS.U16 [R14+UR12+0x4000], R10 ;  /* 0x0040000a0e007988 */ /* 0x000fe8000800040c */
[----:B------:R-:W-:Y:S04]  /*7140*/  STS.U16 [R14+UR12+0x4400], R11 ;  /* 0x0044000b0e007988 */ /* 0x000fe8000800040c */
[----:B------:R-:W-:Y:S04]  /*7150*/  STS.U16 [R14+UR12+0x4800], R12 ;  /* 0x0048000c0e007988 */ /* 0x000fe8000800040c */
[----:B------:R-:W-:Y:S04]  /*7160*/  STS.U16 [R14+UR12+0x4c00], R13 ;  /* 0x004c000d0e007988 */ /* 0x000fe8000800040c */
[----:B------:R-:W-:Y:S04]  /*7170*/  STS.U16 [R3+UR12+0x4080], R15 ;  /* 0x0040800f03007988 */ /* 0x000fe8000800040c */
[----:B------:R0:W-:Y:S04]  /*7180*/  STS.U16 [R3+UR12+0x4480], R16 ;  /* 0x0044801003007988 */ /* 0x0001e8000800040c */
[----:B------:R-:W2:Y:S01]  /*7190*/  LDL R7, [R1+0x274] ;  /* 0x0002740001077983 */ /* 0x000ea20000100800 */
[----:B0-----:R-:W-:-:S03]  /*71a0*/  PRMT R16, RZ, 0x7610, R16 ;  /* 0x00007610ff107816 */ /* 0x001fc60000000010 */
[----:B------:R-:W-:Y:S04]  /*71b0*/  STS.U16 [R3+UR12+0x4880], R17 ;  /* 0x0048801103007988 */ /* 0x000fe8000800040c */
[----:B------:R-:W-:Y:S01]  /*71c0*/  STS.U16 [R3+UR12+0x4c80], R18 ;  /* 0x004c801203007988 */ /* 0x000fe2000800040c */
[----:B---3--:R-:W-:-:S05]  /*71d0*/  IMAD.X R9, R250, 0x1, R0, P1 ;  /* 0x00000001fa097824 */ /* 0x008fca00008e0600 */
[----:B------:R0:W3:Y:S02]  /*71e0*/  @!P0 LDG.E.U16 R177, desc[UR14][R8.64] ;  /* 0x0000000e08b18981 */ /* 0x0000e4000c1e1500 */
[-C--:B0-----:R-:W-:Y:S02]  /*71f0*/  IADD3 R8, P1, R247, R4.reuse, RZ ;  /* 0x00000004f7087210 */ /* 0x081fe40007f3e0ff */
[----:B------:R-:W-:Y:S03]  /*7200*/  STL [R1+0x398], R250 ;  /* 0x000398fa01007387 */ /* 0x000fe60000100800 */
[----:B------:R-:W-:Y:S01]  /*7210*/  IMAD.X R9, R212, 0x1, R0, P1 ;  /* 0x00000001d4097824 */ /* 0x000fe200008e0600 */
[----:B------:R-:W-:Y:S04]  /*7220*/  STL [R1+0x39c], R247 ;  /* 0x00039cf701007387 */ /* 0x000fe80000100800 */
[----:B------:R4:W3:Y:S04]  /*7230*/  @!P0 LDG.E.U16 R16, desc[UR14][R8.64] ;  /* 0x0000000e08108981 */ /* 0x0008e8000c1e1500 */
[----:B------:R0:W-:Y:S01]  /*7240*/  STL [R1+0x3a0], R212 ;  /* 0x0003a0d401007387 */ /* 0x0001e20000100800 */
[----:B----4-:R-:W-:-:S03]  /*7250*/  IADD3 R8, P1, R2, R4, RZ ;  /* 0x0000000402087210 */ /* 0x010fc60007f3e0ff */
[----:B0-----:R-:W4:Y:S02]  /*7260*/  LDL.LU R212, [R1+0x2f8] ;  /* 0x0002f80001d47983 */ /* 0x001f240000300800 */
[----:B------:R-:W-:Y:S02]  /*7270*/  IMAD.X R9, R246, 0x1, R0, P1 ;  /* 0x00000001f6097824 */ /* 0x000fe400008e0600 */
[----:B------:R-:W3:Y:S04]  /*7280*/  LDL R3, [R1+0x264] ;  /* 0x0002640001037983 */ /* 0x000ee80000100800 */
[----:B------:R-:W3:Y:S04]  /*7290*/  LDL R2, [R1+0x33c] ;  /* 0x00033c0001027983 */ /* 0x000ee80000100800 */
[----:B------:R0:W-:Y:S04]  /*72a0*/  STL [R1+0x3a4], R246 ;  /* 0x0003a4f601007387 */ /* 0x0001e80000100800 */
[----:B0-----:R-:W2:Y:S01]  /*72b0*/  LDL.LU R246, [R1+0x280] ;  /* 0x0002800001f67983 */ /* 0x001ea20000300800 */
[----:B------:R-:W-:-:S06]  /*72c0*/  PRMT R15, RZ, 0x7610, R15 ;  /* 0x00007610ff0f7816 */ /* 0x000fcc000000000f */
[----:B------:R4:W3:Y:S01]  /*72d0*/  @!P0 LDG.E.U16 R15, desc[UR14][R8.64] ;  /* 0x0000000e080f8981 */ /* 0x0008e2000c1e1500 */
[----:B------:R-:W-:Y:S02]  /*72e0*/  PRMT R13, RZ, 0x7610, R13 ;  /* 0x00007610ff0d7816 */ /* 0x000fe4000000000d */
[-C--:B----4-:R-:W-:Y:S01]  /*72f0*/  IADD3 R8, P1, R212, R4.reuse, RZ ;  /* 0x00000004d4087210 */ /* 0x090fe20007f3e0ff */
[----:B------:R-:W-:Y:S04]  /*7300*/  STL [R1+0x3ac], R212 ;  /* 0x0003acd401007387 */ /* 0x000fe80000100800 */
[----:B--2---:R-:W-:Y:S01]  /*7310*/  IMAD.X R9, R246, 0x1, R0, P1 ;  /* 0x00000001f6097824 */ /* 0x004fe200008e0600 */
[----:B------:R-:W-:Y:S04]  /*7320*/  STL [R1+0x3b0], R246 ;  /* 0x0003b0f601007387 */ /* 0x000fe80000100800 */
[----:B------:R0:W2:Y:S04]  /*7330*/  @!P0 LDG.E.U16 R13, desc[UR14][R8.64] ;  /* 0x0000000e080d8981 */ /* 0x0000a8000c1e1500 */
[----:B------:R1:W-:Y:S01]  /*7340*/  STL [R1+0x3b4], R243 ;  /* 0x0003b4f301007387 */ /* 0x0003e20000100800 */
[----:B0-----:R-:W-:-:S03]  /*7350*/  IADD3 R8, P1, R243, R4, RZ ;  /* 0x00000004f3087210 */ /* 0x001fc60007f3e0ff */
[----:B-1----:R-:W4:Y:S02]  /*7360*/  LDL.LU R243, [R1+0x2f0] ;  /* 0x0002f00001f37983 */ /* 0x002f240000300800 */
[----:B------:R-:W-:Y:S02]  /*7370*/  IMAD.X R9, R210, 0x1, R0, P1 ;  /* 0x00000001d2097824 */ /* 0x000fe400008e0600 */
[----:B------:R0:W-:Y:S04]  /*7380*/  STL [R1+0x3b8], R210 ;  /* 0x0003b8d201007387 */ /* 0x0001e80000100800 */
[----:B0-----:R-:W3:Y:S01]  /*7390*/  LDL.LU R210, [R1+0x270] ;  /* 0x0002700001d27983 */ /* 0x001ee20000300800 */
[----:B------:R-:W-:-:S06]  /*73a0*/  PRMT R12, RZ, 0x7610, R12 ;  /* 0x00007610ff0c7816 */ /* 0x000fcc000000000c */
[----:B------:R0:W2:Y:S01]  /*73b0*/  @!P0 LDG.E.U16 R12, desc[UR14][R8.64] ;  /* 0x0000000e080c8981 */ /* 0x0000a2000c1e1500 */
[----:B------:R-:W-:Y:S02]  /*73c0*/  PRMT R11, RZ, 0x7610, R11 ;  /* 0x00007610ff0b7816 */ /* 0x000fe4000000000b */
[----:B0-----:R-:W-:-:S05]  /*73d0*/  IADD3 R8, P1, R7, R4, RZ ;  /* 0x0000000407087210 */ /* 0x001fca0007f3e0ff */
[----:B------:R-:W-:-:S05]  /*73e0*/  IMAD.X R9, R242, 0x1, R0, P1 ;  /* 0x00000001f2097824 */ /* 0x000fca00008e0600 */
[----:B------:R4:W2:Y:S01]  /*73f0*/  @!P0 LDG.E.U16 R11, desc[UR14][R8.64] ;  /* 0x0000000e080b8981 */ /* 0x0008a2000c1e1500 */
[----:B------:R-:W-:-:S03]  /*7400*/  PRMT R10, RZ, 0x7610, R10 ;  /* 0x00007610ff0a7816 */ /* 0x000fc6000000000a */
[----:B------:R-:W-:Y:S04]  /*7410*/  STS.U16 [R6+UR12+0x4100], R164 ;  /* 0x004100a406007988 */ /* 0x000fe8000800040c */
[----:B------:R0:W-:Y:S04]  /*7420*/  STS.U16 [R6+UR12+0x4500], R19 ;  /* 0x0045001306007988 */ /* 0x0001e8000800040c */
[----:B------:R-:W-:Y:S01]  /*7430*/  STS.U16 [R6+UR12+0x4900], R20 ;  /* 0x0049001406007988 */ /* 0x000fe2000800040c */
[----:B0-----:R-:W-:-:S03]  /*7440*/  PRMT R19, RZ, 0x7610, R19 ;  /* 0x00007610ff137816 */ /* 0x001fc60000000013 */
[----:B------:R-:W-:Y:S04]  /*7450*/  STL [R1+0x3bc], R242 ;  /* 0x0003bcf201007387 */ /* 0x000fe80000100800 */
[----:B------:R0:W-:Y:S04]  /*7460*/  STS.U16 [R6+UR12+0x4d00], R21 ;  /* 0x004d001506007988 */ /* 0x0001e8000800040c */
[----:B0-----:R-:W2:Y:S01]  /*7470*/  LDL R6, [R1+0x338] ;  /* 0x0003380001067983 */ /* 0x001ea20000100800 */
[----:B------:R-:W-:Y:S02]  /*7480*/  PRMT R18, RZ, 0x7610, R18 ;  /* 0x00007610ff127816 */ /* 0x000fe40000000012 */
[----:B----4-:R-:W-:-:S05]  /*7490*/  IADD3 R8, P1, R243, R4, RZ ;  /* 0x00000004f3087210 */ /* 0x010fca0007f3e0ff */
[----:B---3--:R-:W-:-:S05]  /*74a0*/  IMAD.X R9, R210, 0x1, R0, P1 ;  /* 0x00000001d2097824 */ /* 0x008fca00008e0600 */
[----:B------:R0:W3:Y:S02]  /*74b0*/  @!P0 LDG.E.U16 R10, desc[UR14][R8.64] ;  /* 0x0000000e080a8981 */ /* 0x0000e4000c1e1500 */
[----:B0-----:R-:W-:-:S05]  /*74c0*/  IADD3 R8, P1, R239, R4, RZ ;  /* 0x00000004ef087210 */ /* 0x001fca0007f3e0ff */
[----:B------:R-:W-:Y:S01]  /*74d0*/  IMAD.X R9, R208, 0x1, R0, P1 ;  /* 0x00000001d0097824 */ /* 0x000fe200008e0600 */
[----:B------:R-:W-:Y:S04]  /*74e0*/  STL [R1+0x3c0], R243 ;  /* 0x0003c0f301007387 */ /* 0x000fe80000100800 */
[----:B------:R0:W4:Y:S04]  /*74f0*/  @!P0 LDG.E.U16 R19, desc[UR14][R8.64] ;  /* 0x0000000e08138981 */ /* 0x000128000c1e1500 */
[----:B------:R-:W-:Y:S01]  /*7500*/  STL [R1+0x3c4], R210 ;  /* 0x0003c4d201007387 */ /* 0x000fe20000100800 */
[----:B0-----:R-:W-:-:S03]  /*7510*/  IADD3 R8, P1, R3, R4, RZ ;  /* 0x0000000403087210 */ /* 0x001fc60007f3e0ff */
[----:B------:R-:W-:Y:S04]  /*7520*/  STL [R1+0x3c8], R239 ;  /* 0x0003c8ef01007387 */ /* 0x000fe80000100800 */
[----:B------:R-:W-:Y:S01]  /*7530*/  STL [R1+0x3cc], R208 ;  /* 0x0003ccd001007387 */ /* 0x000fe20000100800 */
[----:B------:R-:W-:-:S03]  /*7540*/  IMAD.X R9, R238, 0x1, R0, P1 ;  /* 0x00000001ee097824 */ /* 0x000fc600008e0600 */
[----:B------:R0:W-:Y:S04]  /*7550*/  STL [R1+0x3d0], R238 ;  /* 0x0003d0ee01007387 */ /* 0x0001e80000100800 */
[----:B------:R1:W3:Y:S04]  /*7560*/  @!P0 LDG.E.U16 R18, desc[UR14][R8.64] ;  /* 0x0000000e08128981 */ /* 0x0002e8000c1e1500 */
[----:B0-----:R-:W2:Y:S01]  /*7570*/  LDL.LU R238, [R1+0x25c] ;  /* 0x00025c0001ee7983 */ /* 0x001ea20000300800 */
[----:B-1----:R-:W-:-:S03]  /*7580*/  IADD3 R8, P1, R236, R4, RZ ;  /* 0x00000004ec087210 */ /* 0x002fc60007f3e0ff */
[----:B------:R0:W-:Y:S04]  /*7590*/  STL [R1+0x3d4], R236 ;  /* 0x0003d4ec01007387 */ /* 0x0001e80000100800 */
[----:B0-----:R-:W4:Y:S01]  /*75a0*/  LDL.LU R236, [R1+0x2e4] ;  /* 0x0002e40001ec7983 */ /* 0x001f220000300800 */
[----:B------:R-:W-:-:S03]  /*75b0*/  IMAD.X R9, R206, 0x1, R0, P1 ;  /* 0x00000001ce097824 */ /* 0x000fc600008e0600 */
[----:B------:R0:W-:Y:S04]  /*75c0*/  STL [R1+0x3d8], R206 ;  /* 0x0003d8ce01007387 */ /* 0x0001e80000100800 */
[----:B0-----:R-:W3:Y:S01]  /*75d0*/  LDL.LU R206, [R1+0x258] ;  /* 0x0002580001ce7983 */ /* 0x001ee20000300800 */
[----:B------:R-:W-:-:S03]  /*75e0*/  PRMT R17, RZ, 0x7610, R17 ;  /* 0x00007610ff117816 */ /* 0x000fc60000000011 */
[----:B------:R-:W-:Y:S04]  /*75f0*/  STS.U16 [R2+UR12+0x4180], R165 ;  /* 0x004180a502007988 */ /* 0x000fe8000800040c */
[----:B------:R-:W-:Y:S04]  /*7600*/  STS.U16 [R2+UR12+0x4580], R22 ;  /* 0x0045801602007988 */ /* 0x000fe8000800040c */
[----:B------:R-:W-:Y:S04]  /*7610*/  STS.U16 [R2+UR12+0x4980], R23 ;  /* 0x0049801702007988 */ /* 0x000fe8000800040c */
[----:B------:R0:W-:Y:S04]  /*7620*/  STS.U16 [R2+UR12+0x4d80], R152 ;  /* 0x004d809802007988 */ /* 0x0001e8000800040c */
[----:B------:R1:W3:Y:S01]  /*7630*/  @!P0 LDG.E.U16 R17, desc[UR14][R8.64] ;  /* 0x0000000e08118981 */ /* 0x0002e2000c1e1500 */
[----:B------:R-:W-:-:S03]  /*7640*/  PRMT R184, RZ, 0x7610, R184 ;  /* 0x00007610ffb87816 */ /* 0x000fc600000000b8 */
[----:B------:R-:W3:Y:S04]  /*7650*/  LDL R3, [R1+0x334] ;  /* 0x0003340001037983 */ /* 0x000ee80000100800 */
[----:B0-----:R-:W3:Y:S01]  /*7660*/  LDL R2, [R1+0x24c] ;  /* 0x00024c0001027983 */ /* 0x001ee20000100800 */
[----:B-1----:R-:W-:-:S05]  /*7670*/  IADD3 R8, P1, R234, R4, RZ ;  /* 0x00000004ea087210 */ /* 0x002fca0007f3e0ff */
[----:B------:R-:W-:Y:S01]  /*7680*/  IMAD.X R9, R204, 0x1, R0, P1 ;  /* 0x00000001cc097824 */ /* 0x000fe200008e0600 */
[----:B------:R-:W-:Y:S04]  /*7690*/  STL [R1+0x3dc], R234 ;  /* 0x0003dcea01007387 */ /* 0x000fe80000100800 */
[----:B------:R2:W3:Y:S04]  /*76a0*/  @!P0 LDG.E.U16 R184, desc[UR14][R8.64] ;  /* 0x0000000e08b88981 */ /* 0x0004e8000c1e1500 */
[----:B------:R-:W-:Y:S01]  /*76b0*/  STL [R1+0x3e0], R204 ;  /* 0x0003e0cc01007387 */ /* 0x000fe20000100800 */
[----:B------:R-:W-:-:S02]  /*76c0*/  PRMT R188, RZ, 0x7610, R188 ;  /* 0x00007610ffbc7816 */ /* 0x000fc400000000bc */
[-C--:B--2---:R-:W-:Y:S01]  /*76d0*/  IADD3 R8, P1, R238, R4.reuse, RZ ;  /* 0x00000004ee087210 */ /* 0x084fe20007f3e0ff */
[----:B------:R-:W-:Y:S04]  /*76e0*/  STL [R1+0x3e4], R238 ;  /* 0x0003e4ee01007387 */ /* 0x000fe80000100800 */
[----:B------:R-:W-:Y:S01]  /*76f0*/  IMAD.X R9, R233, 0x1, R0, P1 ;  /* 0x00000001e9097824 */ /* 0x000fe200008e0600 */
[----:B------:R0:W-:Y:S04]  /*7700*/  STL [R1+0x3e8], R233 ;  /* 0x0003e8e901007387 */ /* 0x0001e80000100800 */
[----:B------:R4:W2:Y:S04]  /*7710*/  @!P0 LDG.E.U16 R188, desc[UR14][R8.64] ;  /* 0x0000000e08bc8981 */ /* 0x0008a8000c1e1500 */
[----:B0-----:R-:W2:Y:S01]  /*7720*/  LDL.LU R233, [R1+0x2dc] ;  /* 0x0002dc0001e97983 */ /* 0x001ea20000300800 */
[----:B----4-:R-:W-:-:S03]  /*7730*/  IADD3 R8, P1, R236, R4, RZ ;  /* 0x00000004ec087210 */ /* 0x010fc60007f3e0ff */
[----:B------:R0:W-:Y:S04]  /*7740*/  STL [R1+0x3ec], R236 ;  /* 0x0003ecec01007387 */ /* 0x0001e80000100800 */
[----:B0-----:R-:W4:Y:S01]  /*7750*/  LDL.LU R236, [R1+0x248] ;  /* 0x0002480001ec7983 */ /* 0x001f220000300800 */
[----:B------:R-:W-:Y:S01]  /*7760*/  PRMT R187, RZ, 0x7610, R187 ;  /* 0x00007610ffbb7816 */ /* 0x000fe200000000bb */
[----:B---3--:R-:W-:-:S05]  /*7770*/  IMAD.X R9, R206, 0x1, R0, P1 ;  /* 0x00000001ce097824 */ /* 0x008fca00008e0600 */
[----:B------:R0:W3:Y:S01]  /*7780*/  @!P0 LDG.E.U16 R187, desc[UR14][R8.64] ;  /* 0x0000000e08bb8981 */ /* 0x0000e2000c1e1500 */
[----:B------:R-:W-:Y:S02]  /*7790*/  PRMT R186, RZ, 0x7610, R186 ;  /* 0x00007610ffba7816 */ /* 0x000fe400000000ba */
[----:B0-----:R-:W-:-:S05]  /*77a0*/  IADD3 R8, P1, R230, R4, RZ ;  /* 0x00000004e6087210 */ /* 0x001fca0007f3e0ff */
[----:B------:R-:W-:Y:S01]  /*77b0*/  IMAD.X R9, R202, 0x1, R0, P1 ;  /* 0x00000001ca097824 */ /* 0x000fe200008e0600 */
[----:B------:R-:W-:Y:S04]  /*77c0*/  STL [R1+0x3f0], R206 ;  /* 0x0003f0ce01007387 */ /* 0x000fe80000100800 */
[----:B------:R0:W3:Y:S04]  /*77d0*/  @!P0 LDG.E.U16 R186, desc[UR14][R8.64] ;  /* 0x0000000e08ba8981 */ /* 0x0000e8000c1e1500 */
[----:B------:R-:W-:Y:S04]  /*77e0*/  STL [R1+0x3f4], R230 ;  /* 0x0003f4e601007387 */ /* 0x000fe80000100800 */
[----:B------:R-:W-:Y:S01]  /*77f0*/  STL [R1+0x3f8], R202 ;  /* 0x0003f8ca01007387 */ /* 0x000fe20000100800 */
[----:B0-----:R-:W-:-:S03]  /*7800*/  IADD3 R8, P1, R2, R4, RZ ;  /* 0x0000000402087210 */ /* 0x001fc60007f3e0ff */
[----:B------:R-:W3:Y:S04]  /*7810*/  LDL R27, [R1+0x2d4] ;  /* 0x0002d400011b7983 */ /* 0x000ee80000100800 */
[----:B------:R-:W3:Y:S01]  /*7820*/  LDL R2, [R1+0x330] ;  /* 0x0003300001027983 */ /* 0x000ee20000100800 */
[----:B------:R-:W-:-:S03]  /*7830*/  IMAD.X R9, R229, 0x1, R0, P1 ;  /* 0x00000001e5097824 */ /* 0x000fc600008e0600 */
[----:B------:R-:W3:Y:S04]  /*7840*/  LDL.LU R25, [R1+0x228] ;  /* 0x0002280001197983 */ /* 0x000ee80000300800 */
[----:B------:R-:W3:Y:S04]  /*7850*/  LDL.LU R24, [R1+0x2cc] ;  /* 0x0002cc0001187983 */ /* 0x000ee80000300800 */
[----:B------:R0:W-:Y:S01]  /*7860*/  STL [R1+0x3fc], R229 ;  /* 0x0003fce501007387 */ /* 0x0001e20000100800 */
[----:B------:R-:W-:-:S06]  /*7870*/  PRMT R185, RZ, 0x7610, R185 ;  /* 0x00007610ffb97816 */ /* 0x000fcc00000000b9 */
[----:B------:R2:W3:Y:S04]  /*7880*/  @!P0 LDG.E.U16 R185, desc[UR14][R8.64] ;  /* 0x0000000e08b98981 */ /* 0x0004e8000c1e1500 */
[----:B0-----:R-:W3:Y:S01]  /*7890*/  LDL.LU R229, [R1+0x23c] ;  /* 0x00023c0001e57983 */ /* 0x001ee20000300800 */
[----:B------:R-:W-:-:S03]  /*78a0*/  PRMT R190, RZ, 0x7610, R190 ;  /* 0x00007610ffbe7816 */ /* 0x000fc600000000be */
[----:B------:R-:W-:Y:S04]  /*78b0*/  STS.U16 [R6+UR12+0x4200], R166 ;  /* 0x004200a606007988 */ /* 0x000fe8000800040c */
[----:B------:R-:W-:Y:S04]  /*78c0*/  STS.U16 [R6+UR12+0x4600], R153 ;  /* 0x0046009906007988 */ /* 0x000fe8000800040c */
[----:B------:R-:W-:Y:S04]  /*78d0*/  STS.U16 [R6+UR12+0x4a00], R154 ;  /* 0x004a009a06007988 */ /* 0x000fe8000800040c */
[----:B------:R-:W-:Y:S04]  /*78e0*/  STS.U16 [R6+UR12+0x4e00], R155 ;  /* 0x004e009b06007988 */ /* 0x000fe8000800040c */
[----:B------:R-:W-:Y:S04]  /*78f0*/  STS.U16 [R3+UR12+0x4280], R168 ;  /* 0x004280a803007988 */ /* 0x000fe8000800040c */
[----:B------:R-:W-:Y:S04]  /*7900*/  STS.U16 [R3+UR12+0x4680], R156 ;  /* 0x0046809c03007988 */ /* 0x000fe8000800040c */
[----:B------:R-:W-:Y:S04]  /*7910*/  STS.U16 [R3+UR12+0x4a80], R157 ;  /* 0x004a809d03007988 */ /* 0x000fe8000800040c */
[----:B------:R-:W-:Y:S01]  /*7920*/  STS.U16 [R3+UR12+0x4e80], R158 ;  /* 0x004e809e03007988 */ /* 0x000fe2000800040c */
[----:B--2---:R-:W-:-:S03]  /*7930*/  IADD3 R8, P1, R233, R4, RZ ;  /* 0x00000004e9087210 */ /* 0x004fc60007f3e0ff */
[----:B------:R0:W-:Y:S04]  /*7940*/  STL [R1+0x400], R233 ;  /* 0x000400e901007387 */ /* 0x0001e80000100800 */
[----:B0-----:R-:W2:Y:S01]  /*7950*/  LDL.LU R233, [R1+0x238] ;  /* 0x0002380001e97983 */ /* 0x001ea20000300800 */
[----:B----4-:R-:W-:-:S03]  /*7960*/  IMAD.X R9, R236, 0x1, R0, P1 ;  /* 0x00000001ec097824 */ /* 0x010fc600008e0600 */
[----:B------:R-:W-:Y:S04]  /*7970*/  STL [R1+0x404], R236 ;  /* 0x000404ec01007387 */ /* 0x000fe80000100800 */
[----:B------:R0:W4:Y:S04]  /*7980*/  @!P0 LDG.E.U16 R190, desc[UR14][R8.64] ;  /* 0x0000000e08be8981 */ /* 0x000128000c1e1500 */
[----:B------:R1:W-:Y:S01]  /*7990*/  STL [R1+0x408], R226 ;  /* 0x000408e201007387 */ /* 0x0003e20000100800 */
[----:B0-----:R-:W-:-:S03]  /*79a0*/  IADD3 R8, P1, R226, R4, RZ ;  /* 0x00000004e2087210 */ /* 0x001fc60007f3e0ff */
[----:B-1----:R-:W4:Y:S04]  /*79b0*/  LDL.LU R226, [R1+0x22c] ;  /* 0x00022c0001e27983 */ /* 0x002f280000300800 */
[----:B------:R-:W4:Y:S04]  /*79c0*/  LDL.LU R218, [R1+0x2b8] ;  /* 0x0002b80001da7983 */ /* 0x000f280000300800 */
[----:B------:R-:W4:Y:S04]  /*79d0*/  LDL.LU R196, [R1+0x318] ;  /* 0x0003180001c47983 */ /* 0x000f280000300800 */
[----:B------:R-:W4:Y:S04]  /*79e0*/  LDL.LU R3, [R1+0x21c] ;  /* 0x00021c0001037983 */ /* 0x000f280000300800 */
[----:B------:R-:W4:Y:S04]  /*79f0*/  LDL.LU R14, [R1+0x2bc] ;  /* 0x0002bc00010e7983 */ /* 0x000f280000300800 */
[----:B------:R-:W4:Y:S04]  /*7a00*/  LDL.LU R6, [R1+0x220] ;  /* 0x0002200001067983 */ /* 0x000f280000300800 */
[----:B------:R-:W4:Y:S01]  /*7a10*/  LDL.LU R7, [R1+0x2c4] ;  /* 0x0002c40001077983 */ /* 0x000f220000300800 */
[----:B------:R-:W-:Y:S01]  /*7a20*/  PRMT R189, RZ, 0x7610, R189 ;  /* 0x00007610ffbd7816 */ /* 0x000fe200000000bd */
[----:B------:R-:W-:Y:S01]  /*7a30*/  IMAD.X R9, R200, 0x1, R0, P1 ;  /* 0x00000001c8097824 */ /* 0x000fe200008e0600 */
[----:B------:R-:W-:-:S02]  /*7a40*/  PRMT R176, RZ, 0x7610, R176 ;  /* 0x00007610ffb07816 */ /* 0x000fc400000000b0 */
[----:B------:R-:W-:Y:S02]  /*7a50*/  PRMT R173, RZ, 0x7610, R173 ;  /* 0x00007610ffad7816 */ /* 0x000fe400000000ad */
[----:B------:R-:W-:Y:S01]  /*7a60*/  PRMT R172, RZ, 0x7610, R172 ;  /* 0x00007610ffac7816 */ /* 0x000fe200000000ac */
[----:B------:R0:W4:Y:S01]  /*7a70*/  @!P0 LDG.E.U16 R189, desc[UR14][R8.64] ;  /* 0x0000000e08bd8981 */ /* 0x000122000c1e1500 */
[----:B------:R-:W-:-:S03]  /*7a80*/  PRMT R171, RZ, 0x7610, R171 ;  /* 0x00007610ffab7816 */ /* 0x000fc600000000ab */
[----:B---3--:R-:W-:Y:S04]  /*7a90*/  STS.U16 [R2+UR12+0x4300], R169 ;  /* 0x004300a902007988 */ /* 0x008fe8000800040c */
[----:B------:R-:W3:Y:S01]  /*7aa0*/  LDL R28, [R1+0x32c] ;  /* 0x00032c00011c7983 */ /* 0x000ee20000100800 */
[----:B0-----:R-:W-:-:S05]  /*7ab0*/  IADD3 R8, P1, R229, R4, RZ ;  /* 0x00000004e5087210 */ /* 0x001fca0007f3e0ff */
[----:B------:R-:W-:-:S05]  /*7ac0*/  IMAD.X R9, R225, 0x1, R0, P1 ;  /* 0x00000001e1097824 */ /* 0x000fca00008e0600 */
[----:B------:R0:W3:Y:S02]  /*7ad0*/  @!P0 LDG.E.U16 R176, desc[UR14][R8.64] ;  /* 0x0000000e08b08981 */ /* 0x0000e4000c1e1500 */
[----:B0-----:R-:W-:Y:S02]  /*7ae0*/  IADD3 R8, P1, R27, R4, RZ ;  /* 0x000000041b087210 */ /* 0x001fe40007f3e0ff */
[----:B------:R-:W-:Y:S04]  /*7af0*/  STS.U16 [R2+UR12+0x4700], R167 ;  /* 0x004700a702007988 */ /* 0x000fe8000800040c */
[----:B------:R-:W-:Y:S04]  /*7b00*/  STS.U16 [R2+UR12+0x4b00], R159 ;  /* 0x004b009f02007988 */ /* 0x000fe8000800040c */
[----:B------:R-:W3:Y:S04]  /*7b10*/  LDL R27, [R1+0x310] ;  /* 0x00031000011b7983 */ /* 0x000ee80000100800 */
[----:B------:R0:W-:Y:S04]  /*7b20*/  STS.U16 [R2+UR12+0x4f00], R160 ;  /* 0x004f00a002007988 */ /* 0x0001e8000800040c */
[----:B------:R-:W3:Y:S01]  /*7b30*/  LDL.LU R216, [R1+0x200] ;  /* 0x0002000001d87983 */ /* 0x000ee20000300800 */
[----:B------:R-:W-:-:S03]  /*7b40*/  PRMT R170, RZ, 0x7610, R170 ;  /* 0x00007610ffaa7816 */ /* 0x000fc600000000aa */
[----:B0-----:R-:W3:Y:S01]  /*7b50*/  LDL.LU R2, [R1+0x210] ;  /* 0x0002100001027983 */ /* 0x001ee20000300800 */
[----:B--2---:R-:W-:-:S05]  /*7b60*/  IMAD.X R9, R233, 0x1, R0, P1 ;  /* 0x00000001e9097824 */ /* 0x004fca00008e0600 */
[----:B------:R0:W2:Y:S02]  /*7b70*/  @!P0 LDG.E.U16 R173, desc[UR14][R8.64] ;  /* 0x0000000e08ad8981 */ /* 0x0000a4000c1e1500 */
[----:B0-----:R-:W-:-:S05]  /*7b80*/  IADD3 R8, P1, R222, R4, RZ ;  /* 0x00000004de087210 */ /* 0x001fca0007f3e0ff */
[----:B------:R-:W-:-:S05]  /*7b90*/  IMAD.X R9, R198, 0x1, R0, P1 ;  /* 0x00000001c6097824 */ /* 0x000fca00008e0600 */
[----:B------:R4:W2:Y:S02]  /*7ba0*/  @!P0 LDG.E.U16 R172, desc[UR14][R8.64] ;  /* 0x0000000e08ac8981 */ /* 0x0008a4000c1e1500 */
[----:B----4-:R-:W-:-:S05]  /*7bb0*/  IADD3 R8, P1, R226, R4, RZ ;  /* 0x00000004e2087210 */ /* 0x010fca0007f3e0ff */
[----:B------:R-:W-:-:S05]  /*7bc0*/  IMAD.X R9, R221, 0x1, R0, P1 ;  /* 0x00000001dd097824 */ /* 0x000fca00008e0600 */
[----:B------:R0:W4:Y:S02]  /*7bd0*/  @!P0 LDG.E.U16 R171, desc[UR14][R8.64] ;  /* 0x0000000e08ab8981 */ /* 0x000124000c1e1500 */
[----:B0-----:R-:W-:-:S05]  /*7be0*/  IADD3 R8, P1, R24, R4, RZ ;  /* 0x0000000418087210 */ /* 0x001fca0007f3e0ff */
[--C-:B------:R-:W-:Y:S01]  /*7bf0*/  IMAD.X R9, R25, 0x1, R0.reuse, P1 ;  /* 0x0000000119097824 */ /* 0x100fe200008e0600 */
[----:B------:R0:W-:Y:S04]  /*7c00*/  STL [R1+0x374], R7 ;  /* 0x0003740701007387 */ /* 0x0001e80000100800 */
[----:B------:R1:W4:Y:S02]  /*7c10*/  @!P0 LDG.E.U16 R170, desc[UR14][R8.64] ;  /* 0x0000000e08aa8981 */ /* 0x000324000c1e1500 */
[----:B-1----:R-:W-:Y:S02]  /*7c20*/  IADD3 R8, P1, R7, R4, RZ ;  /* 0x0000000407087210 */ /* 0x002fe40007f3e0ff */
[----:B0-----:R-:W2:Y:S03]  /*7c30*/  LDL.LU R7, [R1+0x2ac] ;  /* 0x0002ac0001077983 */ /* 0x001ea60000300800 */
[----:B------:R-:W-:Y:S01]  /*7c40*/  IMAD.X R9, R6, 0x1, R0, P1 ;  /* 0x0000000106097824 */ /* 0x000fe200008e0600 */
[----:B------:R0:W-:Y:S04]  /*7c50*/  STL [R1+0x378], R6 ;  /* 0x0003780601007387 */ /* 0x0001e80000100800 */
[----:B0-----:R-:W4:Y:S01]  /*7c60*/  LDL.LU R6, [R1+0x20c] ;  /* 0x00020c0001067983 */ /* 0x001f220000300800 */
[----:B------:R-:W-:-:S06]  /*7c70*/  PRMT R169, RZ, 0x7610, R169 ;  /* 0x00007610ffa97816 */ /* 0x000fcc00000000a9 */
[----:B------:R0:W4:Y:S01]  /*7c80*/  @!P0 LDG.E.U16 R169, desc[UR14][R8.64] ;  /* 0x0000000e08a98981 */ /* 0x000122000c1e1500 */
[----:B------:R-:W-:Y:S02]  /*7c90*/  PRMT R168, RZ, 0x7610, R168 ;  /* 0x00007610ffa87816 */ /* 0x000fe400000000a8 */
[----:B0-----:R-:W-:-:S05]  /*7ca0*/  IADD3 R8, P1, R14, R4, RZ ;  /* 0x000000040e087210 */ /* 0x001fca0007f3e0ff */
[----:B------:R-:W-:-:S05]  /*7cb0*/  IMAD.X R9, R3, 0x1, R0, P1 ;  /* 0x0000000103097824 */ /* 0x000fca00008e0600 */
[----:B------:R0:W4:Y:S01]  /*7cc0*/  @!P0 LDG.E.U16 R168, desc[UR14][R8.64] ;  /* 0x0000000e08a88981 */ /* 0x000122000c1e1500 */
[----:B------:R-:W-:Y:S02]  /*7cd0*/  PRMT R167, RZ, 0x7610, R167 ;  /* 0x00007610ffa77816 */ /* 0x000fe400000000a7 */
[----:B0-----:R-:W-:-:S05]  /*7ce0*/  IADD3 R8, P1, R196, R4, RZ ;  /* 0x00000004c4087210 */ /* 0x001fca0007f3e0ff */
[----:B------:R-:W-:-:S05]  /*7cf0*/  IMAD.X R9, R218, 0x1, R0, P1 ;  /* 0x00000001da097824 */ /* 0x000fca00008e0600 */
[----:B------:R3:W4:Y:S01]  /*7d00*/  @!P0 LDG.E.U16 R167, desc[UR14][R8.64] ;  /* 0x0000000e08a78981 */ /* 0x000722000c1e1500 */
[----:B------:R-:W-:Y:S02]  /*7d10*/  PRMT R166, RZ, 0x7610, R166 ;  /* 0x00007610ffa67816 */ /* 0x000fe400000000a6 */
[----:B---3--:R-:W-:-:S05]  /*7d20*/  IADD3 R8, P1, R2, R4, RZ ;  /* 0x0000000402087210 */ /* 0x008fca0007f3e0ff */
[----:B------:R-:W-:-:S05]  /*7d30*/  IMAD.X R9, R217, 0x1, R0, P1 ;  /* 0x00000001d9097824 */ /* 0x000fca00008e0600 */
[----:B------:R2:W3:Y:S01]  /*7d40*/  @!P0 LDG.E.U16 R166, desc[UR14][R8.64] ;  /* 0x0000000e08a68981 */ /* 0x0004e2000c1e1500 */
[----:B------:R-:W-:-:S03]  /*7d50*/  PRMT R165, RZ, 0x7610, R165 ;  /* 0x00007610ffa57816 */ /* 0x000fc600000000a5 */
[----:B------:R0:W-:Y:S04]  /*7d60*/  STL [R1+0x380], R14 ;  /* 0x0003800e01007387 */ /* 0x0001e80000100800 */
[----:B------:R1:W-:Y:S04]  /*7d70*/  STS.U16 [R28+UR12+0x4380], R193 ;  /* 0x004380c11c007988 */ /* 0x0003e8000800040c */
[----:B0-----:R-:W3:Y:S04]  /*7d80*/  LDL.LU R14, [R1+0x2a8] ;  /* 0x0002a800010e7983 */ /* 0x001ee80000300800 */
[----:B------:R-:W-:Y:S04]  /*7d90*/  STL [R1+0x384], R3 ;  /* 0x0003840301007387 */ /* 0x000fe80000100800 */
[----:B------:R-:W-:Y:S01]  /*7da0*/  STL [R1+0x394], R196 ;  /* 0x000394c401007387 */ /* 0x000fe20000100800 */
[----:B-1----:R-:W-:-:S03]  /*7db0*/  IMAD.MOV.U32 R193, RZ, RZ, R26 ;  /* 0x000000ffffc17224 */ /* 0x002fc600078e001a */
[----:B------:R0:W-:Y:S04]  /*7dc0*/  STS.U16 [R28+UR12+0x4780], R192 ;  /* 0x004780c01c007988 */ /* 0x0001e8000800040c */
[----:B------:R-:W-:Y:S04]  /*7dd0*/  STL [R1+0x3a8], R218 ;  /* 0x0003a8da01007387 */ /* 0x000fe80000100800 */
[----:B------:R1:W-:Y:S01]  /*7de0*/  STS.U16 [R28+UR12+0x4b80], R191 ;  /* 0x004b80bf1c007988 */ /* 0x0003e2000800040c */
[----:B0-----:R-:W-:-:S03]  /*7df0*/  IMAD.MOV.U32 R192, RZ, RZ, R25 ;  /* 0x000000ffffc07224 */ /* 0x001fc600078e0019 */
[----:B------:R-:W3:Y:S04]  /*7e00*/  LDL.LU R251, [R1+0x308] ;  /* 0x0003080001fb7983 */ /* 0x000ee80000300800 */
[----:B------:R-:W3:Y:S01]  /*7e10*/  LDL.LU R3, [R1+0x29c] ;  /* 0x00029c0001037983 */ /* 0x000ee20000300800 */
[----:B-1----:R-:W-:-:S03]  /*7e20*/  IMAD.MOV.U32 R191, RZ, RZ, R24 ;  /* 0x000000ffffbf7224 */ /* 0x002fc600078e0018 */
[----:B------:R-:W3:Y:S04]  /*7e30*/  LDL.LU.64 R24, [R1] ;  /* 0x0000000001187983 */ /* 0x000ee80000300a00 */
[----:B------:R0:W-:Y:S01]  /*7e40*/  STS.U16 [R28+UR12+0x4f80], R161 ;  /* 0x004f80a11c007988 */ /* 0x0001e2000800040c */
[----:B--2---:R-:W-:-:S05]  /*7e50*/  IADD3 R8, P1, R7, R4, RZ ;  /* 0x0000000407087210 */ /* 0x004fca0007f3e0ff */
[----:B----4-:R-:W-:-:S05]  /*7e60*/  IMAD.X R9, R6, 0x1, R0, P1 ;  /* 0x0000000106097824 */ /* 0x010fca00008e0600 */
[----:B------:R1:W2:Y:S02]  /*7e70*/  @!P0 LDG.E.U16 R165, desc[UR14][R8.64] ;  /* 0x0000000e08a58981 */ /* 0x0002a4000c1e1500 */
[----:B-1----:R-:W-:Y:S02]  /*7e80*/  IADD3 R8, P1, R27, R4, RZ ;  /* 0x000000041b087210 */ /* 0x002fe40007f3e0ff */
[----:B------:R-:W4:Y:S04]  /*7e90*/  LDL.LU.64 R26, [R1+0x8] ;  /* 0x00000800011a7983 */ /* 0x000f280000300a00 */
[----:B0-----:R-:W4:Y:S04]  /*7ea0*/  LDL.LU.64 R28, [R1+0x10] ;  /* 0x00001000011c7983 */ /* 0x001f280000300a00 */
[----:B------:R-:W4:Y:S04]  /*7eb0*/  LDL.LU.64 R30, [R1+0x18] ;  /* 0x00001800011e7983 */ /* 0x000f280000300a00 */
        /* <DEDUP_REMOVED lines=60> */
[----:B------:R-:W2:Y:S04]  /*8280*/  LDL.LU R236, [R1+0x234] ;  /* 0x0002340001ec7983 */ /* 0x000ea80000300800 */
[----:B------:R-:W4:Y:S04]  /*8290*/  LDL.LU R202, [R1+0x240] ;  /* 0x0002400001ca7983 */ /* 0x000f280000300800 */
        /* <DEDUP_REMOVED lines=17> */
[----:B------:R0:W-:Y:S04]  /*83b0*/  STS.U16 [R5+UR12+0x400], R174 ;  /* 0x000400ae05007988 */ /* 0x0001e8000800040c */
[----:B------:R1:W-:Y:S04]  /*83c0*/  STS.U16 [R5+UR12+0x600], R175 ;  /* 0x000600af05007988 */ /* 0x0003e8000800040c */
[----:B0-----:R-:W4:Y:S04]  /*83d0*/  LDL.LU R174, [R1+0x230] ;  /* 0x0002300001ae7983 */ /* 0x001f280000300800 */
[----:B-1----:R-:W4:Y:S01]  /*83e0*/  LDL.LU R175, [R1+0x2d0] ;  /* 0x0002d00001af7983 */ /* 0x002f220000300800 */
[----:B------:R-:W-:Y:S01]  /*83f0*/  PRMT R164, RZ, 0x7610, R164 ;  /* 0x00007610ffa47816 */ /* 0x000fe200000000a4 */
[----:B---3--:R-:W-:-:S05]  /*8400*/  IMAD.X R9, R14, 0x1, R0, P1 ;  /* 0x000000010e097824 */ /* 0x008fca00008e0600 */
[----:B------:R0:W3:Y:S04]  /*8410*/  @!P0 LDG.E.U16 R164, desc[UR14][R8.64] ;  /* 0x0000000e08a48981 */ /* 0x0000e8000c1e1500 */
[----:B------:R1:W-:Y:S01]  /*8420*/  STS.U16 [R5+UR12+0x200], R163 ;  /* 0x000200a305007988 */ /* 0x0003e2000800040c */
[----:B0-----:R-:W-:Y:S02]  /*8430*/  IADD3 R8, P1, R216, R4, RZ ;  /* 0x00000004d8087210 */ /* 0x001fe40007f3e0ff */
[----:B-1----:R-:W-:-:S03]  /*8440*/  PRMT R163, RZ, 0x7610, R163 ;  /* 0x00007610ffa37816 */ /* 0x002fc600000000a3 */
[----:B------:R-:W-:Y:S01]  /*8450*/  IMAD.X R9, R215, 0x1, R0, P1 ;  /* 0x00000001d7097824 */ /* 0x000fe200008e0600 */
[----:B------:R0:W-:Y:S04]  /*8460*/  STS.U16 [R5+UR12], R162 ;  /* 0x000000a205007988 */ /* 0x0001e8000800040c */
[----:B------:R1:W3:Y:S01]  /*8470*/  @!P0 LDG.E.U16 R163, desc[UR14][R8.64] ;  /* 0x0000000e08a38981 */ /* 0x0002e2000c1e1500 */
[----:B0-----:R-:W-:Y:S02]  /*8480*/  PRMT R162, RZ, 0x7610, R162 ;  /* 0x00007610ffa27816 */ /* 0x001fe400000000a2 */
[----:B-1----:R-:W-:-:S05]  /*8490*/  IADD3 R8, P1, R3, R4, RZ ;  /* 0x0000000403087210 */ /* 0x002fca0007f3e0ff */
[----:B------:R-:W-:-:S05]  /*84a0*/  IMAD.X R9, R252, 0x1, R0, P1 ;  /* 0x00000001fc097824 */ /* 0x000fca00008e0600 */
[----:B------:R0:W3:Y:S01]  /*84b0*/  @!P0 LDG.E.U16 R162, desc[UR14][R8.64] ;  /* 0x0000000e08a28981 */ /* 0x0000e2000c1e1500 */
[----:B------:R-:W-:Y:S02]  /*84c0*/  PRMT R161, RZ, 0x7610, R161 ;  /* 0x00007610ffa17816 */ /* 0x000fe400000000a1 */
[----:B0-----:R-:W-:Y:S02]  /*84d0*/  IADD3 R8, P1, R251, R4, RZ ;  /* 0x00000004fb087210 */ /* 0x001fe40007f3e0ff */
[----:B------:R-:W-:Y:S02]  /*84e0*/  PRMT R160, RZ, 0x7610, R160 ;  /* 0x00007610ffa07816 */ /* 0x000fe400000000a0 */
[----:B------:R-:W-:Y:S02]  /*84f0*/  PRMT R159, RZ, 0x7610, R159 ;  /* 0x00007610ff9f7816 */ /* 0x000fe4000000009f */
[----:B------:R-:W-:Y:S02]  /*8500*/  PRMT R158, RZ, 0x7610, R158 ;  /* 0x00007610ff9e7816 */ /* 0x000fe4000000009e */
[----:B------:R-:W-:-:S02]  /*8510*/  PRMT R157, RZ, 0x7610, R157 ;  /* 0x00007610ff9d7816 */ /* 0x000fc4000000009d */
[----:B------:R-:W-:Y:S02]  /*8520*/  PRMT R156, RZ, 0x7610, R156 ;  /* 0x00007610ff9c7816 */ /* 0x000fe4000000009c */
[----:B------:R-:W-:Y:S02]  /*8530*/  PRMT R155, RZ, 0x7610, R155 ;  /* 0x00007610ff9b7816 */ /* 0x000fe4000000009b */
[----:B------:R-:W-:Y:S02]  /*8540*/  PRMT R154, RZ, 0x7610, R154 ;  /* 0x00007610ff9a7816 */ /* 0x000fe4000000009a */
[----:B------:R-:W-:Y:S02]  /*8550*/  PRMT R153, RZ, 0x7610, R153 ;  /* 0x00007610ff997816 */ /* 0x000fe40000000099 */
[----:B------:R-:W-:Y:S02]  /*8560*/  PRMT R152, RZ, 0x7610, R152 ;  /* 0x00007610ff987816 */ /* 0x000fe40000000098 */
[----:B------:R-:W-:-:S02]  /*8570*/  PRMT R23, RZ, 0x7610, R23 ;  /* 0x00007610ff177816 */ /* 0x000fc40000000017 */
[----:B------:R-:W-:Y:S02]  /*8580*/  PRMT R22, RZ, 0x7610, R22 ;  /* 0x00007610ff167816 */ /* 0x000fe40000000016 */
[----:B------:R-:W-:Y:S02]  /*8590*/  PRMT R21, RZ, 0x7610, R21 ;  /* 0x00007610ff157816 */ /* 0x000fe40000000015 */
[----:B------:R-:W-:Y:S01]  /*85a0*/  PRMT R20, RZ, 0x7610, R20 ;  /* 0x00007610ff147816 */ /* 0x000fe20000000014 */
[----:B------:R0:W-:Y:S02]  /*85b0*/  STS.U16 [R5+UR12+0x2200], R19 ;  /* 0x0022001305007988 */ /* 0x0001e4000800040c */
[----:B0-----:R-:W-:Y:S02]  /*85c0*/  PRMT R19, RZ, 0x7610, R19 ;  /* 0x00007610ff137816 */ /* 0x001fe40000000013 */
[----:B------:R0:W-:Y:S02]  /*85d0*/  STS.U16 [R5+UR12+0x2400], R18 ;  /* 0x0024001205007988 */ /* 0x0001e4000800040c */
[----:B0-----:R-:W-:-:S02]  /*85e0*/  PRMT R18, RZ, 0x7610, R18 ;  /* 0x00007610ff127816 */ /* 0x001fc40000000012 */
[----:B------:R0:W-:Y:S01]  /*85f0*/  STS.U16 [R5+UR12+0x2600], R17 ;  /* 0x0026001105007988 */ /* 0x0001e2000800040c */
[----:B--2---:R-:W-:-:S05]  /*8600*/  IMAD.X R9, R214, 0x1, R0, P1 ;  /* 0x00000001d6097824 */ /* 0x004fca00008e0600 */
[----:B------:R1:W2:Y:S02]  /*8610*/  @!P0 LDG.E.U16 R161, desc[UR14][R8.64] ;  /* 0x0000000e08a18981 */ /* 0x0002a4000c1e1500 */
[----:B-1----:R-:W-:-:S05]  /*8620*/  IADD3 R8, P1, R249, R4, RZ ;  /* 0x00000004f9087210 */ /* 0x002fca0007f3e0ff */
[----:B------:R-:W-:-:S05]  /*8630*/  IMAD.X R9, R213, 0x1, R0, P1 ;  /* 0x00000001d5097824 */ /* 0x000fca00008e0600 */
[----:B------:R4:W2:Y:S02]  /*8640*/  @!P0 LDG.E.U16 R160, desc[UR14][R8.64] ;  /* 0x0000000e08a08981 */ /* 0x0008a4000c1e1500 */
[----:B----4-:R-:W-:-:S05]  /*8650*/  IADD3 R8, P1, R196, R4, RZ ;  /* 0x00000004c4087210 */ /* 0x010fca0007f3e0ff */
[----:B------:R-:W-:-:S05]  /*8660*/  IMAD.X R9, R248, 0x1, R0, P1 ;  /* 0x00000001f8097824 */ /* 0x000fca00008e0600 */
[----:B------:R1:W4:Y:S02]  /*8670*/  @!P0 LDG.E.U16 R159, desc[UR14][R8.64] ;  /* 0x0000000e089f8981 */ /* 0x000324000c1e1500 */
[----:B-1----:R-:W-:-:S05]  /*8680*/  IADD3 R8, P1, R250, R4, RZ ;  /* 0x00000004fa087210 */ /* 0x002fca0007f3e0ff */
        /* <DEDUP_REMOVED lines=37> */
[----:B------:R1:W4:Y:S01]  /*88e0*/  @!P0 LDG.E.U16 R18, desc[UR14][R8.64] ;  /* 0x0000000e08128981 */ /* 0x000322000c1e1500 */
[----:B0-----:R-:W-:Y:S02]  /*88f0*/  PRMT R17, RZ, 0x7610, R17 ;  /* 0x00007610ff117816 */ /* 0x001fe40000000011 */
[----:B-1----:R-:W-:-:S05]  /*8900*/  IADD3 R8, P1, R228, R4, RZ ;  /* 0x00000004e4087210 */ /* 0x002fca0007f3e0ff */
[----:B------:R-:W-:Y:S01]  /*8910*/  IMAD.X R9, R201, 0x1, R0, P1 ;  /* 0x00000001c9097824 */ /* 0x000fe200008e0600 */
[----:B------:R0:W-:Y:S04]  /*8920*/  STS.U16 [R5+UR12+0x1600], R16 ;  /* 0x0016001005007988 */ /* 0x0001e8000800040c */
        /* <DEDUP_REMOVED lines=28> */
[----:B------:R-:W-:-:S05]  /*8af0*/  IMAD.X R9, R197, 0x1, R0, P1 ;  /* 0x00000001c5097824 */ /* 0x000fca00008e0600 */
[----:B------:R-:W4:Y:S04]  /*8b00*/  @!P0 LDG.E.U16 R10, desc[UR14][R8.64] ;  /* 0x0000000e080a8981 */ /* 0x000f28000c1e1500 */
[----:B------:R0:W-:Y:S04]  /*8b10*/  STS.U16 [R5+UR12+0x800], R183 ;  /* 0x000800b705007988 */ /* 0x0001e8000800040c */
[----:B------:R-:W-:Y:S01]  /*8b20*/  STS.U16 [R5+UR12+0xa00], R182 ;  /* 0x000a00b605007988 */ /* 0x000fe2000800040c */
[----:B0-----:R-:W-:-:S03]  /*8b30*/  LOP3.LUT R183, R5, 0x20, RZ, 0x3c, !PT ;  /* 0x0000002005b77812 */ /* 0x001fc600078e3cff */
[----:B------:R-:W-:Y:S04]  /*8b40*/  STS.U16 [R5+UR12+0xc00], R181 ;  /* 0x000c00b505007988 */ /* 0x000fe8000800040c */
        /* <DEDUP_REMOVED lines=22> */
[----:B---3--:R-:W-:Y:S04]  /*8cb0*/  STS.U16 [R183+UR12+0xb00], R164 ;  /* 0x000b00a4b7007988 */ /* 0x008fe8000800040c */
[----:B------:R-:W-:Y:S04]  /*8cc0*/  STS.U16 [R183+UR12+0xd00], R163 ;  /* 0x000d00a3b7007988 */ /* 0x000fe8000800040c */
[----:B------:R-:W-:Y:S04]  /*8cd0*/  STS.U16 [R183+UR12+0xf00], R162 ;  /* 0x000f00a2b7007988 */ /* 0x000fe8000800040c */
[----:B--2---:R-:W-:Y:S04]  /*8ce0*/  STS.U16 [R183+UR12+0x1100], R161 ;  /* 0x001100a1b7007988 */ /* 0x004fe8000800040c */
[----:B------:R-:W-:Y:S04]  /*8cf0*/  STS.U16 [R183+UR12+0x1300], R160 ;  /* 0x001300a0b7007988 */ /* 0x000fe8000800040c */
[----:B----4-:R-:W-:Y:S04]  /*8d00*/  STS.U16 [R183+UR12+0x1500], R159 ;  /* 0x0015009fb7007988 */ /* 0x010fe8000800040c */
        /* <DEDUP_REMOVED lines=18> */
[----:B------:R0:W-:Y:S04]  /*8e30*/  STS.U16 [R183+UR12+0x3b00], R11 ;  /* 0x003b000bb7007988 */ /* 0x0001e8000800040c */
[----:B------:R1:W-:Y:S01]  /*8e40*/  STS.U16 [R183+UR12+0x3d00], R10 ;  /* 0x003d000ab7007988 */ /* 0x0003e2000800040c */
[----:B------:R2:W-:Y:S06]  /*8e50*/  MEMBAR.ALL.CTA ;  /* 0x0000000000007992 */ /* 0x0005ec0000008000 */
[----:B--2---:R-:W2:Y:S02]  /*8e60*/  FENCE.VIEW.ASYNC.S ;  /* 0x00000000000073c6 */ /* 0x004ea40000000000 */
[----:B--2---:R-:W-:Y:S06]  /*8e70*/  BAR.SYNC.DEFER_BLOCKING 0x0 ;  /* 0x0000000000007b1d */ /* 0x004fec0000010000 */
[----:B------:R-:W-:Y:S01]  /*8e80*/  UMOV UR4, UR13 ;  /* 0x0000000d00047c82 */ /* 0x000fe20008000000 */
[----:B------:R-:W-:Y:S01]  /*8e90*/  UMOV UR5, 0x40000040 ;  /* 0x4000004000057882 */ /* 0x000fe20000000000 */
[----:B------:R-:W-:-:S06]  /*8ea0*/  WARPGROUP.ARRIVE ;  /* 0x00000000000079c5 */ /* 0x000fcc0000000000 */
[----:B------:R-:W-:Y:S03]  /*8eb0*/  HGMMA.64x256x16.F32.BF16 R24, gdesc[UR4].tnspA, R24, gsb0 ;  /* 0x23e00000041879f0 */ /* 0x000fe60008001818 */
[----:B------:R-:W-:Y:S02]  /*8ec0*/  WARPGROUP.DEPBAR.LE gsb0, 0x0 ;  /* 0x00008000000079c5 */ /* 0x000fe40000010000 */
[----:B------:R-:W-:-:S15]  /*8ed0*/  WARPGROUP.ARRIVE ;  /* 0x00000000000079c5 */ /* 0x000fde0000000000 */
[----:B------:R-:W-:-:S08]  /*8ee0*/  NOP ;  /* 0x0000000000007918 */ /* 0x000fd00000000000 */
[----:B------:R-:W-:Y:S01]  /*8ef0*/  HGMMA.64x256x16.F32.BF16 R24, gdesc[UR8].tnspA, R24, gsb0 ;  /* 0x23e00000081879f0 */ /* 0x000fe20008001818 */
[----:B0-----:R-:W-:Y:S02]  /*8f00*/  IMAD.MOV.U32 R11, RZ, RZ, R193 ;  /* 0x000000ffff0b7224 */ /* 0x001fe400078e00c1 */
[----:B------:R-:W-:Y:S02]  /*8f10*/  IMAD.MOV.U32 R9, RZ, RZ, R191 ;  /* 0x000000ffff097224 */ /* 0x000fe400078e00bf */
[----:B------:R-:W-:Y:S02]  /*8f20*/  IMAD.MOV.U32 R8, RZ, RZ, R192 ;  /* 0x000000ffff087224 */ /* 0x000fe400078e00c0 */
[----:B------:R-:W-:Y:S02]  /*8f30*/  IMAD.MOV.U32 R13, RZ, RZ, R175 ;  /* 0x000000ffff0d7224 */ /* 0x000fe400078e00af */
[----:B------:R-:W-:Y:S01]  /*8f40*/  IMAD.MOV.U32 R12, RZ, RZ, R174 ;  /* 0x000000ffff0c7224 */ /* 0x000fe200078e00ae */
[----:B------:R-:W-:Y:S01]  /*8f50*/  LOP3.LUT R9, R9, R8, RZ, 0x3c, !PT ;  /* 0x0000000809097212 */ /* 0x000fe200078e3cff */
[----:B-1----:R-:W-:-:S03]  /*8f60*/  IMAD.MOV.U32 R10, RZ, RZ, R11 ;  /* 0x000000ffff0a7224 */ /* 0x002fc600078e000b */
[----:B------:R-:W-:Y:S01]  /*8f70*/  LOP3.LUT R8, R9, R8, RZ, 0x3c, !PT ;  /* 0x0000000809087212 */ /* 0x000fe200078e3cff */
[----:B------:R-:W-:-:S03]  /*8f80*/  IMAD.MOV.U32 R11, RZ, RZ, R219 ;  /* 0x000000ffff0b7224 */ /* 0x000fc600078e00db */
[----:B------:R-:W-:Y:S01]  /*8f90*/  LOP3.LUT R9, R9, R8, RZ, 0x3c, !PT ;  /* 0x0000000809097212 */ /* 0x000fe200078e3cff */
[----:B------:R-:W-:-:S04]  /*8fa0*/  IMAD.WIDE R10, R195, 0x2, R10 ;  /* 0x00000002c30a7825 */ /* 0x000fc800078e020a */
[----:B------:R-:W-:-:S04]  /*8fb0*/  IMAD.WIDE R8, R195, 0x2, R8 ;  /* 0x00000002c3087825 */ /* 0x000fc800078e0208 */
[----:B------:R-:W-:Y:S01]  /*8fc0*/  IMAD.MOV.U32 R219, RZ, RZ, R11 ;  /* 0x000000ffffdb7224 */ /* 0x000fe200078e000b */
[----:B------:R-:W-:Y:S02]  /*8fd0*/  WARPGROUP.DEPBAR.LE gsb0, 0x0 ;  /* 0x00008000000079c5 */ /* 0x000fe40000010000 */
[----:B------:R-:W-:Y:S04]  /*8fe0*/  STL.64 [R1], R24 ;  /* 0x0000001801007387 */ /* 0x000fe80000100a00 */
        /* <DEDUP_REMOVED lines=62> */
[----:B------:R0:W-:Y:S04]  /*93d0*/  STL.64 [R1+0x1f8], R150 ;  /* 0x0001f89601007387 */ /* 0x0001e80000100a00 */
[----:B0-----:R-:W2:Y:S04]  /*93e0*/  LDL.LU.64 R150, [R1+0x608] ;  /* 0x0006080001967983 */ /* 0x001ea80000300a00 */
[----:B------:R-:W2:Y:S04]  /*93f0*/  LDL.LU.64 R148, [R1+0x600] ;  /* 0x0006000001947983 */ /* 0x000ea80000300a00 */
        /* <DEDUP_REMOVED lines=31> */
[----:B------:R-:W2:Y:S01]  /*95f0*/  LDL.LU.64 R84, [R1+0x500] ;  /* 0x0005000001547983 */ /* 0x000ea20000300a00 */
[----:B------:R-:W-:-:S03]  /*9600*/  IMAD.MOV.U32 R194, RZ, RZ, R75 ;  /* 0x000000ffffc27224 */ /* 0x000fc600078e004b */
[----:B------:R-:W2:Y:S01]  /*9610*/  LDL.LU.64 R82, [R1+0x4f8] ;  /* 0x0004f80001527983 */ /* 0x000ea20000300a00 */
[----:B------:R-:W-:-:S03]  /*9620*/  IMAD.MOV.U32 R193, RZ, RZ, R74 ;  /* 0x000000ffffc17224 */ /* 0x000fc600078e004a */
[----:B------:R-:W2:Y:S01]  /*9630*/  LDL.LU.64 R80, [R1+0x4f0] ;  /* 0x0004f00001507983 */ /* 0x000ea20000300a00 */
[----:B------:R-:W-:-:S03]  /*9640*/  IMAD.MOV.U32 R192, RZ, RZ, R73 ;  /* 0x000000ffffc07224 */ /* 0x000fc600078e0049 */
[----:B------:R-:W2:Y:S01]  /*9650*/  LDL.LU.64 R78, [R1+0x4e8] ;  /* 0x0004e800014e7983 */ /* 0x000ea20000300a00 */
[----:B------:R-:W-:-:S03]  /*9660*/  IMAD.MOV.U32 R191, RZ, RZ, R72 ;  /* 0x000000ffffbf7224 */ /* 0x000fc600078e0048 */
[----:B------:R-:W2:Y:S01]  /*9670*/  LDL.LU.64 R76, [R1+0x4e0] ;  /* 0x0004e000014c7983 */ /* 0x000ea20000300a00 */
[----:B------:R-:W-:Y:S02]  /*9680*/  IMAD.MOV.U32 R190, RZ, RZ, R71 ;  /* 0x000000ffffbe7224 */ /* 0x000fe400078e0047 */
[----:B------:R-:W-:Y:S01]  /*9690*/  IMAD.MOV.U32 R189, RZ, RZ, R70 ;  /* 0x000000ffffbd7224 */ /* 0x000fe200078e0046 */
[----:B------:R-:W2:Y:S01]  /*96a0*/  LDL.LU.64 R74, [R1+0x4d8] ;  /* 0x0004d800014a7983 */ /* 0x000ea20000300a00 */
[----:B------:R-:W-:Y:S02]  /*96b0*/  IMAD.MOV.U32 R188, RZ, RZ, R69 ;  /* 0x000000ffffbc7224 */ /* 0x000fe400078e0045 */
[----:B------:R-:W-:Y:S01]  /*96c0*/  IMAD.MOV.U32 R187, RZ, RZ, R68 ;  /* 0x000000ffffbb7224 */ /* 0x000fe200078e0044 */
[----:B------:R-:W2:Y:S01]  /*96d0*/  LDL.LU.64 R72, [R1+0x4d0] ;  /* 0x0004d00001487983 */ /* 0x000ea20000300a00 */
[----:B------:R-:W-:Y:S02]  /*96e0*/  IMAD.MOV.U32 R186, RZ, RZ, R67 ;  /* 0x000000ffffba7224 */ /* 0x000fe400078e0043 */
[----:B------:R-:W-:Y:S01]  /*96f0*/  IMAD.MOV.U32 R185, RZ, RZ, R66 ;  /* 0x000000ffffb97224 */ /* 0x000fe200078e0042 */
[----:B------:R-:W2:Y:S01]  /*9700*/  LDL.LU.64 R70, [R1+0x4c8] ;  /* 0x0004c80001467983 */ /* 0x000ea20000300a00 */
[----:B------:R-:W-:-:S02]  /*9710*/  IMAD.MOV.U32 R184, RZ, RZ, R65 ;  /* 0x000000ffffb87224 */ /* 0x000fc400078e0041 */
        /* <DEDUP_REMOVED lines=61> */
[----:B------:R-:W2:Y:S04]  /*9af0*/  LDL.LU.64 R28, [R1+0x420] ;  /* 0x00042000011c7983 */ /* 0x000ea80000300a00 */
[----:B------:R-:W2:Y:S04]  /*9b00*/  LDL.LU.64 R26, [R1+0x418] ;  /* 0x00041800011a7983 */ /* 0x000ea80000300a00 */
[----:B------:R-:W2:Y:S04]  /*9b10*/  LDL.LU.64 R24, [R1+0x410] ;  /* 0x0004100001187983 */ /* 0x000ea80000300a00 */
[----:B------:R-:W-:Y:S01]  /*9b20*/  STL [R1+0x224], R10 ;  /* 0x0002240a01007387 */ /* 0x000fe20000100800 */
[----:B------:R-:W-:-:S03]  /*9b30*/  IMAD.MOV.U32 R11, RZ, RZ, R226 ;  /* 0x000000ffff0b7224 */ /* 0x000fc600078e00e2 */
[----:B------:R-:W3:Y:S04]  /*9b40*/  LDL.LU R226, [R1+0x408] ;  /* 0x0004080001e27983 */ /* 0x000ee80000300800 */
[----:B------:R0:W-:Y:S04]  /*9b50*/  STL [R1+0x2cc], R8 ;  /* 0x0002cc0801007387 */ /* 0x0001e80000100800 */
[----:B------:R1:W-:Y:S01]  /*9b60*/  STL [R1+0x228], R9 ;  /* 0x0002280901007387 */ /* 0x0003e20000100800 */
[----:B0-----:R-:W-:Y:S02]  /*9b70*/  IMAD.MOV.U32 R8, RZ, RZ, R12 ;  /* 0x000000ffff087224 */ /* 0x001fe400078e000c */
[----:B-1----:R-:W-:-:S05]  /*9b80*/  IMAD.MOV.U32 R9, RZ, RZ, R13 ;  /* 0x000000ffff097224 */ /* 0x002fca00078e000d */
[----:B------:R-:W-:Y:S01]  /*9b90*/  LOP3.LUT R9, R9, R8, RZ, 0x3c, !PT ;  /* 0x0000000809097212 */ /* 0x000fe200078e3cff */
[----:B------:R-:W-:-:S03]  /*9ba0*/  IMAD.MOV.U32 R10, RZ, RZ, R11 ;  /* 0x000000ffff0a7224 */ /* 0x000fc600078e000b */
[----:B------:R-:W-:Y:S01]  /*9bb0*/  LOP3.LUT R8, R9, R8, RZ, 0x3c, !PT ;  /* 0x0000000809087212 */ /* 0x000fe200078e3cff */
[----:B------:R-:W-:-:S03]  /*9bc0*/  IMAD.MOV.U32 R11, RZ, RZ, R221 ;  /* 0x000000ffff0b7224 */ /* 0x000fc600078e00dd */
[----:B------:R-:W-:Y:S01]  /*9bd0*/  LOP3.LUT R9, R9, R8, RZ, 0x3c, !PT ;  /* 0x0000000809097212 */ /* 0x000fe200078e3cff */
[----:B------:R-:W-:-:S04]  /*9be0*/  IMAD.WIDE R10, R195, 0x2, R10 ;  /* 0x00000002c30a7825 */ /* 0x000fc800078e020a */
[----:B------:R-:W-:Y:S01]  /*9bf0*/  IMAD.WIDE R8, R195, 0x2, R8 ;  /* 0x00000002c3087825 */ /* 0x000fe200078e0208 */
[----:B------:R-:W-:Y:S03]  /*9c00*/  STL [R1+0x22c], R10 ;  /* 0x00022c0a01007387 */ /* 0x000fe60000100800 */
[----:B------:R-:W-:Y:S02]  /*9c10*/  IMAD.MOV.U32 R221, RZ, RZ, R11 ;  /* 0x000000ffffdd7224 */ /* 0x000fe400078e000b */
[----:B------:R-:W-:Y:S02]  /*9c20*/  IMAD.MOV.U32 R11, RZ, RZ, R236 ;  /* 0x000000ffff0b7224 */ /* 0x000fe400078e00ec */
[----:B------:R-:W4:Y:S04]  /*9c30*/  LDL.LU R236, [R1+0x404] ;  /* 0x0004040001ec7983 */ /* 0x000f280000300800 */
[----:B------:R0:W-:Y:S04]  /*9c40*/  STL [R1+0x2d0], R8 ;  /* 0x0002d00801007387 */ /* 0x0001e80000100800 */
[----:B------:R1:W-:Y:S01]  /*9c50*/  STL [R1+0x230], R9 ;  /* 0x0002300901007387 */ /* 0x0003e20000100800 */
[----:B0-----:R-:W-:-:S03]  /*9c60*/  IMAD.MOV.U32 R8, RZ, RZ, R233 ;  /* 0x000000ffff087224 */ /* 0x001fc600078e00e9 */
[----:B------:R-:W2:Y:S04]  /*9c70*/  LDL.LU R233, [R1+0x400] ;  /* 0x0004000001e97983 */ /* 0x000ea80000300800 */
[----:B-1----:R-:W3:Y:S01]  /*9c80*/  LDL.LU R9, [R1+0x2d4] ;  /* 0x0002d40001097983 */ /* 0x002ee20000300800 */
[----:B------:R-:W-:Y:S02]  /*9c90*/  IMAD.MOV.U32 R10, RZ, RZ, R11 ;  /* 0x000000ffff0a7224 */ /* 0x000fe400078e000b */
[----:B------:R-:W-:Y:S02]  /*9ca0*/  IMAD.MOV.U32 R11, RZ, RZ, R223 ;  /* 0x000000ffff0b7224 */ /* 0x000fe400078e00df */
[----:B------:R-:W-:-:S04]  /*9cb0*/  IMAD.WIDE R10, R195, 0x2, R10 ;  /* 0x00000002c30a7825 */ /* 0x000fc800078e020a */
[----:B------:R-:W-:Y:S01]  /*9cc0*/  IMAD.MOV.U32 R223, RZ, RZ, R11 ;  /* 0x000000ffffdf7224 */ /* 0x000fe200078e000b */
[----:B------:R0:W-:Y:S01]  /*9cd0*/  STL [R1+0x234], R10 ;  /* 0x0002340a01007387 */ /* 0x0001e20000100800 */
[----:B------:R-:W-:-:S03]  /*9ce0*/  IMAD.MOV.U32 R11, RZ, RZ, R229 ;  /* 0x000000ffff0b7224 */ /* 0x000fc600078e00e5 */
[----:B------:R-:W2:Y:S01]  /*9cf0*/  LDL.LU R229, [R1+0x3fc] ;  /* 0x0003fc0001e57983 */ /* 0x000ea20000300800 */
[----:B0-----:R-:W-:Y:S02]  /*9d00*/  IMAD.MOV.U32 R10, RZ, RZ, R11 ;  /* 0x000000ffff0a7224 */ /* 0x001fe400078e000b */
[----:B------:R-:W-:Y:S02]  /*9d10*/  IMAD.MOV.U32 R11, RZ, RZ, R225 ;  /* 0x000000ffff0b7224 */ /* 0x000fe400078e00e1 */
[----:B------:R-:W-:-:S04]  /*9d20*/  IMAD.WIDE R10, R195, 0x2, R10 ;  /* 0x00000002c30a7825 */ /* 0x000fc800078e020a */
[----:B------:R-:W-:Y:S01]  /*9d30*/  IMAD.MOV.U32 R225, RZ, RZ, R11 ;  /* 0x000000ffffe17224 */ /* 0x000fe200078e000b */
[----:B---3--:R-:W-:-:S04]  /*9d40*/  LOP3.LUT R9, R9, R8, RZ, 0x3c, !PT ;  /* 0x0000000809097212 */ /* 0x008fc800078e3cff */
[----:B------:R-:W-:-:S04]  /*9d50*/  LOP3.LUT R8, R9, R8, RZ, 0x3c, !PT ;  /* 0x0000000809087212 */ /* 0x000fc800078e3cff */
[----:B------:R-:W-:-:S03]  /*9d60*/  LOP3.LUT R9, R9, R8, RZ, 0x3c, !PT ;  /* 0x0000000809097212 */ /* 0x000fc600078e3cff */
[----:B------:R-:W-:-:S05]  /*9d70*/  IMAD.WIDE R8, R195, 0x2, R8 ;  /* 0x00000002c3087825 */ /* 0x000fca00078e0208 */
[----:B------:R0:W-:Y:S04]  /*9d80*/  STL [R1+0x2d4], R8 ;  /* 0x0002d40801007387 */ /* 0x0001e80000100800 */
[----:B------:R1:W-:Y:S01]  /*9d90*/  STL [R1+0x238], R9 ;  /* 0x0002380901007387 */ /* 0x0003e20000100800 */
[----:B0-----:R-:W-:Y:S02]  /*9da0*/  IMAD.MOV.U32 R8, RZ, RZ, R202 ;  /* 0x000000ffff087224 */ /* 0x001fe400078e00ca */
[----:B-1----:R-:W-:Y:S01]  /*9db0*/  IMAD.MOV.U32 R9, RZ, RZ, R230 ;  /* 0x000000ffff097224 */ /* 0x002fe200078e00e6 */
[----:B------:R-:W3:Y:S04]  /*9dc0*/  LDL.LU R202, [R1+0x3f8] ;  /* 0x0003f80001ca7983 */ /* 0x000ee80000300800 */
[-C--:B------:R-:W-:Y:S01]  /*9dd0*/  LOP3.LUT R9, R9, R8.reuse, RZ, 0x3c, !PT ;  /* 0x0000000809097212 */ /* 0x080fe200078e3cff */
[----:B------:R-:W3:Y:S03]  /*9de0*/  LDL.LU R230, [R1+0x3f4] ;  /* 0x0003f40001e67983 */ /* 0x000ee60000300800 */
[C---:B------:R-:W-:Y:S01]  /*9df0*/  LOP3.LUT R8, R9.reuse, R8, RZ, 0x3c, !PT ;  /* 0x0000000809087212 */ /* 0x040fe200078e3cff */
[----:B------:R0:W-:Y:S03]  /*9e00*/  STL [R1+0x23c], R10 ;  /* 0x00023c0a01007387 */ /* 0x0001e60000100800 */
[----:B------:R-:W-:Y:S01]  /*9e10*/  LOP3.LUT R9, R9, R8, RZ, 0x3c, !PT ;  /* 0x0000000809097212 */ /* 0x000fe200078e3cff */
[----:B------:R-:W-:-:S02]  /*9e20*/  IMAD.MOV.U32 R11, RZ, RZ, R206 ;  /* 0x000000ffff0b7224 */ /* 0x000fc400078e00ce */
[C---:B------:R-:W-:Y:S01]  /*9e30*/  IMAD.WIDE R8, R195.reuse, 0x2, R8 ;  /* 0x00000002c3087825 */ /* 0x040fe200078e0208 */
[----:B------:R-:W3:Y:S03]  /*9e40*/  LDL.LU R206, [R1+0x3f0] ;  /* 0x0003f00001ce7983 */ /* 0x000ee60000300800 */
[----:B0-----:R-:W-:Y:S02]  /*9e50*/  IMAD.MOV.U32 R10, RZ, RZ, R11 ;  /* 0x000000ffff0a7224 */ /* 0x001fe400078e000b */
[----:B------:R-:W-:Y:S01]  /*9e60*/  IMAD.MOV.U32 R11, RZ, RZ, R227 ;  /* 0x000000ffff0b7224 */ /* 0x000fe200078e00e3 */
[----:B------:R4:W-:Y:S01]  /*9e70*/  STL [R1+0x2d8], R8 ;  /* 0x0002d80801007387 */ /* 0x0009e20000100800 */
[----:B------:R-:W-:-:S03]  /*9e80*/  IMAD.WIDE R10, R195, 0x2, R10 ;  /* 0x00000002c30a7825 */ /* 0x000fc600078e020a */
[----:B------:R2:W-:Y:S01]  /*9e90*/  STL [R1+0x240], R9 ;  /* 0x0002400901007387 */ /* 0x0005e20000100800 */
[----:B------:R-:W-:Y:S02]  /*9ea0*/  IMAD.MOV.U32 R227, RZ, RZ, R11 ;  /* 0x000000ffffe37224 */ /* 0x000fe400078e000b */
[----:B----4-:R-:W-:Y:S02]  /*9eb0*/  IMAD.MOV.U32 R8, RZ, RZ, R236 ;  /* 0x000000ffff087224 */ /* 0x010fe400078e00ec */
[----:B------:R-:W4:Y:S01]  /*9ec0*/  LDL.LU R236, [R1+0x3ec] ;  /* 0x0003ec0001ec7983 */ /* 0x000f220000300800 */
[----:B--2---:R-:W-:-:S03]  /*9ed0*/  IMAD.MOV.U32 R9, RZ, RZ, R233 ;  /* 0x000000ffff097224 */ /* 0x004fc600078e00e9 */
[----:B------:R-:W2:Y:S04]  /*9ee0*/  LDL.LU R233, [R1+0x3e8] ;  /* 0x0003e80001e97983 */ /* 0x000ea80000300800 */
[----:B------:R-:W-:Y:S01]  /*9ef0*/  STL [R1+0x244], R10 ;  /* 0x0002440a01007387 */ /* 0x000fe20000100800 */
[----:B------:R-:W-:-:S03]  /*9f00*/  LOP3.LUT R9, R9, R8, RZ, 0x3c, !PT ;  /* 0x0000000809097212 */ /* 0x000fc600078e3cff */
[----:B------:R-:W3:Y:S01]  /*9f10*/  LDL.LU R11, [R1+0x24c] ;  /* 0x00024c00010b7983 */ /* 0x000ee20000300800 */
[----:B------:R-:W-:-:S04]  /*9f20*/  LOP3.LUT R8, R9, R8, RZ, 0x3c, !PT ;  /* 0x0000000809087212 */ /* 0x000fc800078e3cff */
[----:B------:R-:W-:-:S03]  /*9f30*/  LOP3.LUT R9, R9, R8, RZ, 0x3c, !PT ;  /* 0x0000000809097212 */ /* 0x000fc600078e3cff */
[----:B------:R-:W-:-:S05]  /*9f40*/  IMAD.WIDE R8, R195, 0x2, R8 ;  /* 0x00000002c3087825 */ /* 0x000fca00078e0208 */
[----:B------:R0:W-:Y:S04]  /*9f50*/  STL [R1+0x2dc], R8 ;  /* 0x0002dc0801007387 */ /* 0x0001e80000100800 */
[----:B------:R1:W-:Y:S01]  /*9f60*/  STL [R1+0x248], R9 ;  /* 0x0002480901007387 */ /* 0x0003e20000100800 */
[----:B0-----:R-:W-:-:S03]  /*9f70*/  IMAD.MOV.U32 R8, RZ, RZ, R238 ;  /* 0x000000ffff087224 */ /* 0x001fc600078e00ee */
[----:B------:R-:W2:Y:S01]  /*9f80*/  LDL.LU R238, [R1+0x3e4] ;  /* 0x0003e40001ee7983 */ /* 0x000ea20000300800 */
[----:B-1----:R-:W-:-:S03]  /*9f90*/  IMAD.MOV.U32 R9, RZ, RZ, R204 ;  /* 0x000000ffff097224 */ /* 0x002fc600078e00cc */
[----:B------:R-:W2:Y:S02]  /*9fa0*/  LDL.LU R204, [R1+0x3e0] ;  /* 0x0003e00001cc7983 */ /* 0x000ea40000300800 */
[----:B------:R-:W-:-:S04]  /*9fb0*/  LOP3.LUT R9, R9, R8, RZ, 0x3c, !PT ;  /* 0x0000000809097212 */ /* 0x000fc800078e3cff */
[----:B------:R-:W-:-:S04]  /*9fc0*/  LOP3.LUT R8, R9, R8, RZ, 0x3c, !PT ;  /* 0x0000000809087212 */ /* 0x000fc800078e3cff */
[----:B------:R-:W-:-:S03]  /*9fd0*/  LOP3.LUT R9, R9, R8, RZ, 0x3c, !PT ;  /* 0x0000000809097212 */ /* 0x000fc600078e3cff */
[----:B------:R-:W-:-:S04]  /*9fe0*/  IMAD.WIDE R8, R195, 0x2, R8 ;  /* 0x00000002c3087825 */ /* 0x000fc800078e0208 */
[----:B---3--:R-:W-:Y:S02]  /*9ff0*/  IMAD.MOV.U32 R10, RZ, RZ, R11 ;  /* 0x000000ffff0a7224 */ /* 0x008fe400078e000b */
[----:B------:R-:W-:Y:S02]  /*a000*/  IMAD.MOV.U32 R11, RZ, RZ, R229 ;  /* 0x000000ffff0b7224 */ /* 0x000fe400078e00e5 */
[----:B------:R-:W-:-:S04]  /*a010*/  IMAD.WIDE R10, R195, 0x2, R10 ;  /* 0x00000002c30a7825 */ /* 0x000fc800078e020a */
[----:B------:R-:W-:Y:S01]  /*a020*/  IMAD.MOV.U32 R229, RZ, RZ, R11 ;  /* 0x000000ffffe57224 */ /* 0x000fe200078e000b */
[----:B------:R0:W-:Y:S01]  /*a030*/  STL [R1+0x24c], R10 ;  /* 0x00024c0a01007387 */ /* 0x0001e20000100800 */
[----:B------:R-:W-:-:S03]  /*a040*/  IMAD.MOV.U32 R11, RZ, RZ, R234 ;  /* 0x000000ffff0b7224 */ /* 0x000fc600078e00ea */
[----:B------:R-:W3:Y:S04]  /*a050*/  LDL.LU R234, [R1+0x3dc] ;  /* 0x0003dc0001ea7983 */ /* 0x000ee80000300800 */
[----:B------:R1:W-:Y:S01]  /*a060*/  STL [R1+0x2e0], R8 ;  /* 0x0002e00801007387 */ /* 0x0003e20000100800 */
[----:B0-----:R-:W-:-:S03]  /*a070*/  IMAD.MOV.U32 R10, RZ, RZ, R11 ;  /* 0x000000ffff0a7224 */ /* 0x001fc600078e000b */
[----:B------:R4:W-:Y:S01]  /*a080*/  STL [R1+0x250], R9 ;  /* 0x0002500901007387 */ /* 0x0009e20000100800 */
[----:B------:R-:W-:Y:S02]  /*a090*/  IMAD.MOV.U32 R11, RZ, RZ, R231 ;  /* 0x000000ffff0b7224 */ /* 0x000fe400078e00e7 */
[----:B-1----:R-:W-:Y:S02]  /*a0a0*/  IMAD.MOV.U32 R8, RZ, RZ, R206 ;  /* 0x000000ffff087224 */ /* 0x002fe400078e00ce */
[----:B----4-:R-:W-:Y:S01]  /*a0b0*/  IMAD.MOV.U32 R9, RZ, RZ, R236 ;  /* 0x000000ffff097224 */ /* 0x010fe200078e00ec */
[----:B------:R-:W4:Y:S01]  /*a0c0*/  LDL.LU R206, [R1+0x3d8] ;  /* 0x0003d80001ce7983 */ /* 0x000f220000300800 */
[----:B------:R-:W-:-:S03]  /*a0d0*/  IMAD.WIDE R10, R195, 0x2, R10 ;  /* 0x00000002c30a7825 */ /* 0x000fc600078e020a */
[-C--:B------:R-:W-:Y:S01]  /*a0e0*/  LOP3.LUT R9, R9, R8.reuse, RZ, 0x3c, !PT ;  /* 0x0000000809097212 */ /* 0x080fe200078e3cff */
[----:B------:R-:W3:Y:S03]  /*a0f0*/  LDL.LU R236, [R1+0x3d4] ;  /* 0x0003d40001ec7983 */ /* 0x000ee60000300800 */
[C---:B------:R-:W-:Y:S01]  /*a100*/  LOP3.LUT R8, R9.reuse, R8, RZ, 0x3c, !PT ;  /* 0x0000000809087212 */ /* 0x040fe200078e3cff */
[----:B------:R0:W-:Y:S01]  /*a110*/  STL [R1+0x254], R10 ;  /* 0x0002540a01007387 */ /* 0x0001e20000100800 */
[----:B------:R-:W-:Y:S02]  /*a120*/  IMAD.MOV.U32 R231, RZ, RZ, R11 ;  /* 0x000000ffffe77224 */ /* 0x000fe400078e000b */
[----:B------:R-:W-:Y:S01]  /*a130*/  LOP3.LUT R9, R9, R8, RZ, 0x3c, !PT ;  /* 0x0000000809097212 */ /* 0x000fe200078e3cff */
[----:B--2---:R-:W-:Y:S02]  /*a140*/  IMAD.MOV.U32 R11, RZ, RZ, R238 ;  /* 0x000000ffff0b7224 */ /* 0x004fe400078e00ee */
[----:B------:R-:W-:Y:S01]  /*a150*/  IMAD.WIDE R8, R195, 0x2, R8 ;  /* 0x00000002c3087825 */ /* 0x000fe200078e0208 */
[----:B------:R-:W2:Y:S03]  /*a160*/  LDL.LU R238, [R1+0x3d0] ;  /* 0x0003d00001ee7983 */ /* 0x000ea60000300800 */
[----:B0-----:R-:W-:-:S02]  /*a170*/  IMAD.MOV.U32 R10, RZ, RZ, R11 ;  /* 0x000000ffff0a7224 */ /* 0x001fc400078e000b */
[----:B------:R-:W-:Y:S01]  /*a180*/  IMAD.MOV.U32 R11, RZ, RZ, R233 ;  /* 0x000000ffff0b7224 */ /* 0x000fe200078e00e9 */
[----:B------:R0:W-:Y:S01]  /*a190*/  STL [R1+0x2e4], R8 ;  /* 0x0002e40801007387 */ /* 0x0001e20000100800 */
[----:B------:R-:W-:-:S03]  /*a1a0*/  IMAD.WIDE R10, R195, 0x2, R10 ;  /* 0x00000002c30a7825 */ /* 0x000fc600078e020a */
[----:B------:R1:W-:Y:S01]  /*a1b0*/  STL [R1+0x258], R9 ;  /* 0x0002580901007387 */ /* 0x0003e20000100800 */
[----:B------:R-:W-:Y:S02]  /*a1c0*/  IMAD.MOV.U32 R233, RZ, RZ, R11 ;  /* 0x000000ffffe97224 */ /* 0x000fe400078e000b */
[----:B0-----:R-:W-:Y:S02]  /*a1d0*/  IMAD.MOV.U32 R8, RZ, RZ, R208 ;  /* 0x000000ffff087224 */ /* 0x001fe400078e00d0 */
[----:B------:R-:W2:Y:S01]  /*a1e0*/  LDL.LU R208, [R1+0x3cc] ;  /* 0x0003cc0001d07983 */ /* 0x000ea20000300800 */
[----:B-1----:R-:W-:-:S03]  /*a1f0*/  IMAD.MOV.U32 R9, RZ, RZ, R239 ;  /* 0x000000ffff097224 */ /* 0x002fc600078e00ef */
[----:B------:R-:W2:Y:S04]  /*a200*/  LDL.LU R239, [R1+0x3c8] ;  /* 0x0003c80001ef7983 */ /* 0x000ea80000300800 */
[----:B------:R0:W-:Y:S04]  /*a210*/  STL [R1+0x25c], R10 ;  /* 0x00025c0a01007387 */ /* 0x0001e80000100800 */
[----:B------:R-:W2:Y:S01]  /*a220*/  LDL.LU R11, [R1+0x264] ;  /* 0x00026400010b7983 */ /* 0x000ea20000300800 */
[----:B------:R-:W-:Y:S02]  /*a230*/  IMAD.MOV.U32 R12, RZ, RZ, R220 ;  /* 0x000000ffff0c7224 */ /* 0x000fe400078e00dc */
[----:B------:R-:W-:-:S02]  /*a240*/  IMAD.MOV.U32 R13, RZ, RZ, R197 ;  /* 0x000000ffff0d7224 */ /* 0x000fc400078e00c5 */
[----:B------:R-:W-:-:S04]  /*a250*/  IMAD.WIDE R12, R195, 0x2, R12 ;  /* 0x00000002c30c7825 */ /* 0x000fc800078e020c */
[----:B------:R-:W-:Y:S02]  /*a260*/  IMAD.MOV.U32 R220, RZ, RZ, R12 ;  /* 0x000000ffffdc7224 */ /* 0x000fe400078e000c */
[----:B------:R-:W-:Y:S02]  /*a270*/  IMAD.MOV.U32 R197, RZ, RZ, R13 ;  /* 0x000000ffffc57224 */ /* 0x000fe400078e000d */
[----:B------:R-:W-:Y:S02]  /*a280*/  IMAD.MOV.U32 R12, RZ, RZ, R222 ;  /* 0x000000ffff0c7224 */ /* 0x000fe400078e00de */
[----:B------:R-:W-:Y:S02]  /*a290*/  IMAD.MOV.U32 R13, RZ, RZ, R198 ;  /* 0x000000ffff0d7224 */ /* 0x000fe400078e00c6 */
        /* <DEDUP_REMOVED lines=15> */
[----:B------:R-:W-:Y:S01]  /*a390*/  IMAD.WIDE R12, R195, 0x2, R12 ;  /* 0x00000002c30c7825 */ /* 0x000fe200078e020c */
[----:B------:R-:W-:-:S03]  /*a3a0*/  LOP3.LUT R9, R9, R8, RZ, 0x3c, !PT ;  /* 0x0000000809097212 */ /* 0x000fc600078e3cff */
[----:B------:R-:W-:Y:S02]  /*a3b0*/  IMAD.MOV.U32 R228, RZ, RZ, R12 ;  /* 0x000000ffffe47224 */ /* 0x000fe400078e000c */
[----:B------:R-:W-:Y:S02]  /*a3c0*/  IMAD.MOV.U32 R201, RZ, RZ, R13 ;  /* 0x000000ffffc97224 */ /* 0x000fe400078e000d */
[----:B------:R-:W-:Y:S02]  /*a3d0*/  IMAD.MOV.U32 R12, RZ, RZ, R230 ;  /* 0x000000ffff0c7224 */ /* 0x000fe400078e00e6 */
[----:B------:R-:W-:Y:S01]  /*a3e0*/  IMAD.MOV.U32 R13, RZ, RZ, R202 ;  /* 0x000000ffff0d7224 */ /* 0x000fe200078e00ca */
[----:B------:R-:W-:Y:S01]  /*a3f0*/  LOP3.LUT R8, R9, R8, RZ, 0x3c, !PT ;  /* 0x0000000809087212 */ /* 0x000fe200078e3cff */
[----:B------:R-:W-:-:S03]  /*a400*/  IMAD.WIDE R12, R195, 0x2, R12 ;  /* 0x00000002c30c7825 */ /* 0x000fc600078e020c */
[----:B------:R-:W-:Y:S01]  /*a410*/  LOP3.LUT R9, R9, R8, RZ, 0x3c, !PT ;  /* 0x0000000809097212 */ /* 0x000fe200078e3cff */
[----:B------:R-:W-:Y:S02]  /*a420*/  IMAD.MOV.U32 R230, RZ, RZ, R12 ;  /* 0x000000ffffe67224 */ /* 0x000fe400078e000c */
[----:B------:R-:W-:Y:S02]  /*a430*/  IMAD.MOV.U32 R202, RZ, RZ, R13 ;  /* 0x000000ffffca7224 */ /* 0x000fe400078e000d */
[----:B------:R-:W-:Y:S02]  /*a440*/  IMAD.MOV.U32 R12, RZ, RZ, R232 ;  /* 0x000000ffff0c7224 */ /* 0x000fe400078e00e8 */
[----:B------:R-:W-:Y:S02]  /*a450*/  IMAD.MOV.U32 R13, RZ, RZ, R203 ;  /* 0x000000ffff0d7224 */ /* 0x000fe400078e00cb */
[----:B------:R-:W-:-:S04]  /*a460*/  IMAD.WIDE R8, R195, 0x2, R8 ;  /* 0x00000002c3087825 */ /* 0x000fc800078e0208 */
[----:B------:R-:W-:Y:S01]  /*a470*/  IMAD.WIDE R12, R195, 0x2, R12 ;  /* 0x00000002c30c7825 */ /* 0x000fe200078e020c */
[----:B------:R-:W-:Y:S03]  /*a480*/  STL [R1+0x2e8], R8 ;  /* 0x0002e80801007387 */ /* 0x000fe60000100800 */
[----:B------:R-:W-:Y:S02]  /*a490*/  IMAD.MOV.U32 R203, RZ, RZ, R13 ;  /* 0x000000ffffcb7224 */ /* 0x000fe400078e000d */
[----:B------:R-:W-:Y:S01]  /*a4a0*/  IMAD.MOV.U32 R13, RZ, RZ, R204 ;  /* 0x000000ffff0d7224 */ /* 0x000fe200078e00cc */
[----:B------:R4:W-:Y:S01]  /*a4b0*/  STL [R1+0x260], R9 ;  /* 0x0002600901007387 */ /* 0x0009e20000100800 */
[----:B0-----:R-:W-:Y:S02]  /*a4c0*/  IMAD.MOV.U32 R10, RZ, RZ, R235 ;  /* 0x000000ffff0a7224 */ /* 0x001fe400078e00eb */
[----:B----4-:R-:W-:-:S02]  /*a4d0*/  IMAD.MOV.U32 R9, RZ, RZ, R206 ;  /* 0x000000ffff097224 */ /* 0x010fc400078e00ce */
[----:B---3--:R-:W-:-:S04]  /*a4e0*/  IMAD.MOV.U32 R8, RZ, RZ, R236 ;  /* 0x000000ffff087224 */ /* 0x008fc800078e00ec */
[----:B------:R-:W-:-:S04]  /*a4f0*/  IMAD.WIDE R8, R195, 0x2, R8 ;  /* 0x00000002c3087825 */ /* 0x000fc800078e0208 */
[----:B------:R-:W-:Y:S02]  /*a500*/  IMAD.MOV.U32 R236, RZ, RZ, R8 ;  /* 0x000000ffffec7224 */ /* 0x000fe400078e0008 */
[----:B------:R-:W-:Y:S02]  /*a510*/  IMAD.MOV.U32 R8, RZ, RZ, R210 ;  /* 0x000000ffff087224 */ /* 0x000fe400078e00d2 */
[----:B------:R-:W3:Y:S01]  /*a520*/  LDL.LU R210, [R1+0x3c4] ;  /* 0x0003c40001d27983 */ /* 0x000ee20000300800 */
[----:B--2---:R-:W-:Y:S02]  /*a530*/  IMAD.MOV.U32 R204, RZ, RZ, R11 ;  /* 0x000000ffffcc7224 */ /* 0x004fe400078e000b */
[----:B------:R-:W-:Y:S02]  /*a540*/  IMAD.MOV.U32 R11, RZ, RZ, R205 ;  /* 0x000000ffff0b7224 */ /* 0x000fe400078e00cd */
[----:B------:R-:W-:Y:S02]  /*a550*/  IMAD.MOV.U32 R206, RZ, RZ, R204 ;  /* 0x000000ffffce7224 */ /* 0x000fe400078e00cc */
[----:B------:R-:W-:-:S04]  /*a560*/  IMAD.WIDE R10, R195, 0x2, R10 ;  /* 0x00000002c30a7825 */ /* 0x000fc800078e020a */
[----:B------:R-:W-:Y:S02]  /*a570*/  IMAD.MOV.U32 R205, RZ, RZ, R11 ;  /* 0x000000ffffcd7224 */ /* 0x000fe400078e000b */
[----:B------:R-:W-:Y:S02]  /*a580*/  IMAD.MOV.U32 R11, RZ, RZ, R206 ;  /* 0x000000ffff0b7224 */ /* 0x000fe400078e00ce */
[----:B------:R-:W-:Y:S02]  /*a590*/  IMAD.MOV.U32 R206, RZ, RZ, R9 ;  /* 0x000000ffffce7224 */ /* 0x000fe400078e0009 */
[----:B------:R-:W-:Y:S02]  /*a5a0*/  IMAD.MOV.U32 R9, RZ, RZ, R243 ;  /* 0x000000ffff097224 */ /* 0x000fe400078e00f3 */
[----:B------:R-:W2:Y:S03]  /*a5b0*/  LDL.LU R243, [R1+0x3c0] ;  /* 0x0003c00001f37983 */ /* 0x000ea60000300800 */
[----:B------:R-:W-:Y:S01]  /*a5c0*/  LOP3.LUT R9, R9, R8, RZ, 0x3c, !PT ;  /* 0x0000000809097212 */ /* 0x000fe200078e3cff */
[----:B------:R-:W-:-:S02]  /*a5d0*/  IMAD.MOV.U32 R235, RZ, RZ, R10 ;  /* 0x000000ffffeb7224 */ /* 0x000fc400078e000a */
[----:B------:R-:W-:Y:S01]  /*a5e0*/  IMAD.MOV.U32 R10, RZ, RZ, R11 ;  /* 0x000000ffff0a7224 */ /* 0x000fe200078e000b */
[----:B------:R-:W-:Y:S01]  /*a5f0*/  LOP3.LUT R8, R9, R8, RZ, 0x3c, !PT ;  /* 0x0000000809087212 */ /* 0x000fe200078e3cff */
[----:B------:R-:W-:-:S03]  /*a600*/  IMAD.MOV.U32 R11, RZ, RZ, R238 ;  /* 0x000000ffff0b7224 */ /* 0x000fc600078e00ee */
[----:B------:R-:W-:Y:S01]  /*a610*/  LOP3.LUT R9, R9, R8, RZ, 0x3c, !PT ;  /* 0x0000000809097212 */ /* 0x000fe200078e3cff */
[----:B------:R-:W-:-:S04]  /*a620*/  IMAD.WIDE R10, R195, 0x2, R10 ;  /* 0x00000002c30a7825 */ /* 0x000fc800078e020a */
[----:B------:R-:W-:Y:S01]  /*a630*/  IMAD.WIDE R8, R195, 0x2, R8 ;  /* 0x00000002c3087825 */ /* 0x000fe200078e0208 */
[----:B------:R0:W-:Y:S03]  /*a640*/  STL [R1+0x264], R10 ;  /* 0x0002640a01007387 */ /* 0x0001e60000100800 */
[----:B------:R-:W-:Y:S02]  /*a650*/  IMAD.MOV.U32 R238, RZ, RZ, R11 ;  /* 0x000000ffffee7224 */ /* 0x000fe400078e000b */
[----:B------:R-:W-:Y:S02]  /*a660*/  IMAD.MOV.U32 R11, RZ, RZ, R242 ;  /* 0x000000ffff0b7224 */ /* 0x000fe400078e00f2 */
[----:B------:R-:W4:Y:S02]  /*a670*/  LDL.LU R242, [R1+0x3bc] ;  /* 0x0003bc0001f27983 */ /* 0x000f240000300800 */
[----:B0-----:R-:W-:-:S02]  /*a680*/  IMAD.MOV.U32 R10, RZ, RZ, R11 ;  /* 0x000000ffff0a7224 */ /* 0x001fc400078e000b */
[----:B------:R3:W-:Y:S01]  /*a690*/  STL [R1+0x2ec], R8 ;  /* 0x0002ec0801007387 */ /* 0x0007e20000100800 */
[----:B------:R-:W-:-:S03]  /*a6a0*/  IMAD.MOV.U32 R11, RZ, RZ, R240 ;  /* 0x000000ffff0b7224 */ /* 0x000fc600078e00f0 */
[----:B------:R2:W-:Y:S01]  /*a6b0*/  STL [R1+0x268], R9 ;  /* 0x0002680901007387 */ /* 0x0005e20000100800 */
[----:B------:R-:W-:-:S04]  /*a6c0*/  IMAD.WIDE R10, R195, 0x2, R10 ;  /* 0x00000002c30a7825 */ /* 0x000fc800078e020a */
[----:B------:R-:W-:Y:S02]  /*a6d0*/  IMAD.MOV.U32 R240, RZ, RZ, R11 ;  /* 0x000000fffff07224 */ /* 0x000fe400078e000b */
[----:B---3--:R-:W-:Y:S02]  /*a6e0*/  IMAD.MOV.U32 R8, RZ, RZ, R210 ;  /* 0x000000ffff087224 */ /* 0x008fe400078e00d2 */
[----:B------:R-:W3:Y:S01]  /*a6f0*/  LDL.LU R210, [R1+0x3b8] ;  /* 0x0003b80001d27983 */ /* 0x000ee20000300800 */
[----:B--2---:R-:W-:-:S03]  /*a700*/  IMAD.MOV.U32 R9, RZ, RZ, R243 ;  /* 0x000000ffff097224 */ /* 0x004fc600078e00f3 */
[----:B------:R-:W2:Y:S02]  /*a710*/  LDL.LU R243, [R1+0x3b4] ;  /* 0x0003b40001f37983 */ /* 0x000ea40000300800 */
[-C--:B------:R-:W-:Y:S02]  /*a720*/  LOP3.LUT R9, R9, R8.reuse, RZ, 0x3c, !PT ;  /* 0x0000000809097212 */ /* 0x080fe400078e3cff */
[----:B------:R-:W-:Y:S02]  /*a730*/  STL [R1+0x26c], R10 ;  /* 0x00026c0a01007387 */ /* 0x000fe40000100800 */
[----:B------:R-:W-:-:S04]  /*a740*/  LOP3.LUT R8, R9, R8, RZ, 0x3c, !PT ;  /* 0x0000000809087212 */ /* 0x000fc800078e3cff */
[----:B------:R-:W-:Y:S01]  /*a750*/  LOP3.LUT R9, R9, R8, RZ, 0x3c, !PT ;  /* 0x0000000809097212 */ /* 0x000fe200078e3cff */
[----:B------:R-:W4:Y:S02]  /*a760*/  LDL.LU R11, [R1+0x274] ;  /* 0x00027400010b7983 */ /* 0x000f240000300800 */
[----:B------:R-:W-:-:S05]  /*a770*/  IMAD.WIDE R8, R195, 0x2, R8 ;  /* 0x00000002c3087825 */ /* 0x000fca00078e0208 */
[----:B------:R0:W-:Y:S04]  /*a780*/  STL [R1+0x2f0], R8 ;  /* 0x0002f00801007387 */ /* 0x0001e80000100800 */
[----:B------:R1:W-:Y:S01]  /*a790*/  STL [R1+0x270], R9 ;  /* 0x0002700901007387 */ /* 0x0003e20000100800 */
[----:B0-----:R-:W-:-:S03]  /*a7a0*/  IMAD.MOV.U32 R8, RZ, RZ, R246 ;  /* 0x000000ffff087224 */ /* 0x001fc600078e00f6 */
[----:B------:R-:W3:Y:S01]  /*a7b0*/  LDL.LU R246, [R1+0x3b0] ;  /* 0x0003b00001f67983 */ /* 0x000ee20000300800 */
[----:B-1----:R-:W-:-:S03]  /*a7c0*/  IMAD.MOV.U32 R9, RZ, RZ, R212 ;  /* 0x000000ffff097224 */ /* 0x002fc600078e00d4 */
[----:B------:R-:W2:Y:S02]  /*a7d0*/  LDL.LU R212, [R1+0x3ac] ;  /* 0x0003ac0001d47983 */ /* 0x000ea40000300800 */
[----:B------:R-:W-:-:S04]  /*a7e0*/  LOP3.LUT R9, R9, R8, RZ, 0x3c, !PT ;  /* 0x0000000809097212 */ /* 0x000fc800078e3cff */
[----:B------:R-:W-:-:S04]  /*a7f0*/  LOP3.LUT R8, R9, R8, RZ, 0x3c, !PT ;  /* 0x0000000809087212 */ /* 0x000fc800078e3cff */
[----:B------:R-:W-:-:S03]  /*a800*/  LOP3.LUT R9, R9, R8, RZ, 0x3c, !PT ;  /* 0x0000000809097212 */ /* 0x000fc600078e3cff */
[----:B------:R-:W-:-:S04]  /*a810*/  IMAD.WIDE R8, R195, 0x2, R8 ;  /* 0x00000002c3087825 */ /* 0x000fc800078e0208 */
[----:B----4-:R-:W-:Y:S02]  /*a820*/  IMAD.MOV.U32 R10, RZ, RZ, R11 ;  /* 0x000000ffff0a7224 */ /* 0x010fe400078e000b */
[----:B------:R-:W-:Y:S02]  /*a830*/  IMAD.MOV.U32 R11, RZ, RZ, R242 ;  /* 0x000000ffff0b7224 */ /* 0x000fe400078e00f2 */
[----:B------:R-:W-:-:S04]  /*a840*/  IMAD.WIDE R10, R195, 0x2, R10 ;  /* 0x00000002c30a7825 */ /* 0x000fc800078e020a */
[----:B------:R-:W-:Y:S01]  /*a850*/  IMAD.MOV.U32 R242, RZ, RZ, R11 ;  /* 0x000000fffff27224 */ /* 0x000fe200078e000b */
[----:B------:R0:W-:Y:S01]  /*a860*/  STL [R1+0x274], R10 ;  /* 0x0002740a01007387 */ /* 0x0001e20000100800 */
[----:B------:R-:W-:-:S03]  /*a870*/  IMAD.MOV.U32 R11, RZ, RZ, R218 ;  /* 0x000000ffff0b7224 */ /* 0x000fc600078e00da */
[----:B------:R-:W4:Y:S04]  /*a880*/  LDL.LU R218, [R1+0x3a8] ;  /* 0x0003a80001da7983 */ /* 0x000f280000300800 */
[----:B------:R3:W-:Y:S01]  /*a890*/  STL [R1+0x2f4], R8 ;  /* 0x0002f40801007387 */ /* 0x0007e20000100800 */
[----:B0-----:R-:W-:-:S03]  /*a8a0*/  IMAD.MOV.U32 R10, RZ, RZ, R11 ;  /* 0x000000ffff0a7224 */ /* 0x001fc600078e000b */
[----:B------:R2:W-:Y:S01]  /*a8b0*/  STL [R1+0x278], R9 ;  /* 0x0002780901007387 */ /* 0x0005e20000100800 */
[----:B------:R-:W-:Y:S02]  /*a8c0*/  IMAD.MOV.U32 R11, RZ, RZ, R244 ;  /* 0x000000ffff0b7224 */ /* 0x000fe400078e00f4 */
[----:B---3--:R-:W-:Y:S02]  /*a8d0*/  IMAD.MOV.U32 R8, RZ, RZ, R246 ;  /* 0x000000ffff087224 */ /* 0x008fe400078e00f6 */
[----:B--2---:R-:W-:Y:S01]  /*a8e0*/  IMAD.MOV.U32 R9, RZ, RZ, R212 ;  /* 0x000000ffff097224 */ /* 0x004fe200078e00d4 */
[----:B------:R-:W2:Y:S01]  /*a8f0*/  LDL.LU R246, [R1+0x3a4] ;  /* 0x0003a40001f67983 */ /* 0x000ea20000300800 */
[----:B------:R-:W-:-:S03]  /*a900*/  IMAD.WIDE R10, R195, 0x2, R10 ;  /* 0x00000002c30a7825 */ /* 0x000fc600078e020a */
[-C--:B------:R-:W-:Y:S01]  /*a910*/  LOP3.LUT R9, R9, R8.reuse, RZ, 0x3c, !PT ;  /* 0x0000000809097212 */ /* 0x080fe200078e3cff */
[----:B------:R-:W3:Y:S01]  /*a920*/  LDL.LU R212, [R1+0x3a0] ;  /* 0x0003a00001d47983 */ /* 0x000ee20000300800 */
[----:B------:R-:W-:Y:S02]  /*a930*/  IMAD.MOV.U32 R244, RZ, RZ, R11 ;  /* 0x000000fffff47224 */ /* 0x000fe400078e000b */
[C---:B------:R-:W-:Y:S01]  /*a940*/  LOP3.LUT R8, R9.reuse, R8, RZ, 0x3c, !PT ;  /* 0x0000000809087212 */ /* 0x040fe200078e3cff */
[----:B------:R-:W-:Y:S03]  /*a950*/  STL [R1+0x27c], R10 ;  /* 0x00027c0a01007387 */ /* 0x000fe60000100800 */
        /* <DEDUP_REMOVED lines=8> */
[----:B------:R-:W3:Y:S02]  /*a9e0*/  LDL.LU R250, [R1+0x398] ;  /* 0x0003980001fa7983 */ /* 0x000ee40000300800 */
[----:B------:R-:W-:-:S04]  /*a9f0*/  LOP3.LUT R9, R9, R8, RZ, 0x3c, !PT ;  /* 0x0000000809097212 */ /* 0x000fc800078e3cff */
[----:B------:R-:W-:-:S04]  /*aa00*/  LOP3.LUT R8, R9, R8, RZ, 0x3c, !PT ;  /* 0x0000000809087212 */ /* 0x000fc800078e3cff */
[----:B------:R-:W-:-:S03]  /*aa10*/  LOP3.LUT R9, R9, R8, RZ, 0x3c, !PT ;  /* 0x0000000809097212 */ /* 0x000fc600078e3cff */
[----:B------:R-:W-:-:S04]  /*aa20*/  IMAD.WIDE R8, R195, 0x2, R8 ;  /* 0x00000002c3087825 */ /* 0x000fc800078e0208 */
[----:B----4-:R-:W-:Y:S02]  /*aa30*/  IMAD.MOV.U32 R10, RZ, RZ, R11 ;  /* 0x000000ffff0a7224 */ /* 0x010fe400078e000b */
[----:B--2---:R-:W-:Y:S02]  /*aa40*/  IMAD.MOV.U32 R11, RZ, RZ, R246 ;  /* 0x000000ffff0b7224 */ /* 0x004fe400078e00f6 */
[----:B------:R-:W-:-:S04]  /*aa50*/  IMAD.WIDE R10, R195, 0x2, R10 ;  /* 0x00000002c30a7825 */ /* 0x000fc800078e020a */
[----:B------:R-:W-:Y:S01]  /*aa60*/  IMAD.MOV.U32 R246, RZ, RZ, R11 ;  /* 0x000000fffff67224 */ /* 0x000fe200078e000b */
[----:B------:R-:W-:Y:S01]  /*aa70*/  STL [R1+0x284], R10 ;  /* 0x0002840a01007387 */ /* 0x000fe20000100800 */
[----:B------:R-:W-:-:S03]  /*aa80*/  IMAD.MOV.U32 R11, RZ, RZ, R196 ;  /* 0x000000ffff0b7224 */ /* 0x000fc600078e00c4 */
[----:B------:R-:W2:Y:S04]  /*aa90*/  LDL.LU R196, [R1+0x394] ;  /* 0x0003940001c47983 */ /* 0x000ea80000300800 */
[----:B------:R3:W-:Y:S04]  /*aaa0*/  STL [R1+0x2fc], R8 ;  /* 0x0002fc0801007387 */ /* 0x0007e80000100800 */
[----:B------:R0:W-:Y:S01]  /*aab0*/  STL [R1+0x288], R9 ;  /* 0x0002880901007387 */ /* 0x0001e20000100800 */
[----:B---3--:R-:W-:-:S03]  /*aac0*/  IMAD.MOV.U32 R8, RZ, RZ, R250 ;  /* 0x000000ffff087224 */ /* 0x008fc600078e00fa */
[----:B------:R-:W3:Y:S04]  /*aad0*/  LDL.LU R250, [R1+0x390] ;  /* 0x0003900001fa7983 */ /* 0x000ee80000300800 */
[----:B0-----:R-:W4:Y:S01]  /*aae0*/  LDL.LU R9, [R1+0x304] ;  /* 0x0003040001097983 */ /* 0x001f220000300800 */
[----:B------:R-:W-:Y:S02]  /*aaf0*/  IMAD.MOV.U32 R10, RZ, RZ, R11 ;  /* 0x000000ffff0a7224 */ /* 0x000fe400078e000b */
[----:B------:R-:W-:Y:S02]  /*ab00*/  IMAD.MOV.U32 R11, RZ, RZ, R248 ;  /* 0x000000ffff0b7224 */ /* 0x000fe400078e00f8 */
[----:B------:R-:W-:-:S04]  /*ab10*/  IMAD.WIDE R10, R195, 0x2, R10 ;  /* 0x00000002c30a7825 */ /* 0x000fc800078e020a */
[----:B------:R-:W-:Y:S01]  /*ab20*/  IMAD.MOV.U32 R248, RZ, RZ, R11 ;  /* 0x000000fffff87224 */ /* 0x000fe200078e000b */
[----:B------:R-:W-:Y:S04]  /*ab30*/  STL [R1+0x28c], R10 ;  /* 0x00028c0a01007387 */ /* 0x000fe80000100800 */
[----:B------:R-:W2:Y:S01]  /*ab40*/  LDL.LU R11, [R1+0x294] ;  /* 0x00029400010b7983 */ /* 0x000ea20000300800 */
[----:B----4-:R-:W-:-:S04]  /*ab50*/  LOP3.LUT R9, R9, R8, RZ, 0x3c, !PT ;  /* 0x0000000809097212 */ /* 0x010fc800078e3cff */
[----:B------:R-:W-:-:S04]  /*ab60*/  LOP3.LUT R8, R9, R8, RZ, 0x3c, !PT ;  /* 0x0000000809087212 */ /* 0x000fc800078e3cff */
[----:B------:R-:W-:-:S03]  /*ab70*/  LOP3.LUT R9, R9, R8, RZ, 0x3c, !PT ;  /* 0x0000000809097212 */ /* 0x000fc600078e3cff */
[----:B------:R-:W-:-:S05]  /*ab80*/  IMAD.WIDE R8, R195, 0x2, R8 ;  /* 0x00000002c3087825 */ /* 0x000fca00078e0208 */
[----:B------:R0:W-:Y:S04]  /*ab90*/  STL [R1+0x304], R8 ;  /* 0x0003040801007387 */ /* 0x0001e80000100800 */
[----:B------:R1:W-:Y:S01]  /*aba0*/  STL [R1+0x290], R9 ;  /* 0x0002900901007387 */ /* 0x0003e20000100800 */
[----:B0-----:R-:W-:Y:S02]  /*abb0*/  IMAD.MOV.U32 R8, RZ, RZ, R214 ;  /* 0x000000ffff087224 */ /* 0x001fe400078e00d6 */
[----:B-1----:R-:W-:Y:S01]  /*abc0*/  IMAD.MOV.U32 R9, RZ, RZ, R251 ;  /* 0x000000ffff097224 */ /* 0x002fe200078e00fb */
[----:B------:R-:W4:Y:S04]  /*abd0*/  LDL.LU R214, [R1+0x38c] ;  /* 0x00038c0001d67983 */ /* 0x000f280000300800 */
[-C--:B------:R-:W-:Y:S01]  /*abe0*/  LOP3.LUT R9, R9, R8.reuse, RZ, 0x3c, !PT ;  /* 0x0000000809097212 */ /* 0x080fe200078e3cff */
[----:B--2---:R-:W-:Y:S01]  /*abf0*/  IMAD.MOV.U32 R10, RZ, RZ, R11 ;  /* 0x000000ffff0a7224 */ /* 0x004fe200078e000b */
[----:B------:R-:W2:Y:S02]  /*ac00*/  LDL.LU R251, [R1+0x388] ;  /* 0x0003880001fb7983 */ /* 0x000ea40000300800 */
[----:B------:R-:W-:Y:S01]  /*ac10*/  LOP3.LUT R8, R9, R8, RZ, 0x3c, !PT ;  /* 0x0000000809087212 */ /* 0x000fe200078e3cff */
[----:B---3--:R-:W-:-:S03]  /*ac20*/  IMAD.MOV.U32 R11, RZ, RZ, R250 ;  /* 0x000000ffff0b7224 */ /* 0x008fc600078e00fa */
[----:B------:R-:W-:Y:S01]  /*ac30*/  LOP3.LUT R9, R9, R8, RZ, 0x3c, !PT ;  /* 0x0000000809097212 */ /* 0x000fe200078e3cff */
[----:B------:R-:W-:-:S04]  /*ac40*/  IMAD.WIDE R10, R195, 0x2, R10 ;  /* 0x00000002c30a7825 */ /* 0x000fc800078e020a */
[----:B------:R-:W-:Y:S01]  /*ac50*/  IMAD.WIDE R8, R195, 0x2, R8 ;  /* 0x00000002c3087825 */ /* 0x000fe200078e0208 */
[----:B------:R-:W-:Y:S03]  /*ac60*/  STL [R1+0x294], R10 ;  /* 0x0002940a01007387 */ /* 0x000fe60000100800 */
[----:B------:R-:W-:Y:S02]  /*ac70*/  IMAD.MOV.U32 R250, RZ, RZ, R11 ;  /* 0x000000fffffa7224 */ /* 0x000fe400078e000b */
[----:B------:R-:W-:Y:S02]  /*ac80*/  IMAD.MOV.U32 R11, RZ, RZ, R3 ;  /* 0x000000ffff0b7224 */ /* 0x000fe400078e0003 */
[----:B------:R-:W3:Y:S04]  /*ac90*/  LDL.LU R3, [R1+0x384] ;  /* 0x0003840001037983 */ /* 0x000ee80000300800 */
[----:B------:R0:W-:Y:S04]  /*aca0*/  STL [R1+0x308], R8 ;  /* 0x0003080801007387 */ /* 0x0001e80000100800 */
[----:B------:R1:W-:Y:S04]  /*acb0*/  STL [R1+0x298], R9 ;  /* 0x0002980901007387 */ /* 0x0003e80000100800 */
[----:B0-----:R-:W4:Y:S04]  /*acc0*/  LDL.LU R8, [R1+0x2a0] ;  /* 0x0002a00001087983 */ /* 0x001f280000300800 */
[----:B-1----:R-:W4:Y:S01]  /*acd0*/  LDL.LU R9, [R1+0x30c] ;  /* 0x00030c0001097983 */ /* 0x002f220000300800 */
[----:B------:R-:W-:-:S02]  /*ace0*/  IMAD.MOV.U32 R10, RZ, RZ, R11 ;  /* 0x000000ffff0a7224 */ /* 0x000fc400078e000b */
[----:B------:R-:W-:Y:S02]  /*acf0*/  IMAD.MOV.U32 R11, RZ, RZ, R252 ;  /* 0x000000ffff0b7224 */ /* 0x000fe400078e00fc */
[----:B------:R-:W-:-:S04]  /*ad00*/  IMAD.WIDE R10, R195, 0x2, R10 ;  /* 0x00000002c30a7825 */ /* 0x000fc800078e020a */
[----:B------:R-:W-:Y:S01]  /*ad10*/  IMAD.MOV.U32 R252, RZ, RZ, R11 ;  /* 0x000000fffffc7224 */ /* 0x000fe200078e000b */
[----:B------:R0:W-:Y:S04]  /*ad20*/  STL [R1+0x29c], R10 ;  /* 0x00029c0a01007387 */ /* 0x0001e80000100800 */
[----:B0-----:R-:W3:Y:S04]  /*ad30*/  LDL.LU R10, [R1+0x204] ;  /* 0x00020400010a7983 */ /* 0x001ee80000300800 */
[----:B------:R-:W3:Y:S01]  /*ad40*/  LDL.LU R11, [R1+0x2a4] ;  /* 0x0002a400010b7983 */ /* 0x000ee20000300800 */
[----:B------:R-:W-:-:S02]  /*ad50*/  IMAD.MOV.U32 R232, RZ, RZ, R12 ;  /* 0x000000ffffe87224 */ /* 0x000fc400078e000c */
[----:B------:R-:W-:-:S04]  /*ad60*/  IMAD.MOV.U32 R12, RZ, RZ, R234 ;  /* 0x000000ffff0c7224 */ /* 0x000fc800078e00ea */
[----:B------:R-:W-:-:S04]  /*ad70*/  IMAD.WIDE R12, R195, 0x2, R12 ;  /* 0x00000002c30c7825 */ /* 0x000fc800078e020c */
[----:B------:R-:W-:Y:S02]  /*ad80*/  IMAD.MOV.U32 R234, RZ, RZ, R12 ;  /* 0x000000ffffea7224 */ /* 0x000fe400078e000c */
[----:B------:R-:W-:Y:S02]  /*ad90*/  IMAD.MOV.U32 R204, RZ, RZ, R13 ;  /* 0x000000ffffcc7224 */ /* 0x000fe400078e000d */
[----:B------:R-:W-:Y:S02]  /*ada0*/  IMAD.MOV.U32 R12, RZ, RZ, R237 ;  /* 0x000000ffff0c7224 */ /* 0x000fe400078e00ed */
[----:B------:R-:W-:Y:S02]  /*adb0*/  IMAD.MOV.U32 R13, RZ, RZ, R207 ;  /* 0x000000ffff0d7224 */ /* 0x000fe400078e00cf */
[----:B------:R-:W-:-:S04]  /*adc0*/  IMAD.WIDE R12, R195, 0x2, R12 ;  /* 0x00000002c30c7825 */ /* 0x000fc800078e020c */
[----:B------:R-:W-:Y:S02]  /*add0*/  IMAD.MOV.U32 R237, RZ, RZ, R12 ;  /* 0x000000ffffed7224 */ /* 0x000fe400078e000c */
[----:B------:R-:W-:Y:S01]  /*ade0*/  IMAD.MOV.U32 R207, RZ, RZ, R13 ;  /* 0x000000ffffcf7224 */ /* 0x000fe200078e000d */
[----:B----4-:R-:W-:-:S04]  /*adf0*/  LOP3.LUT R9, R9, R8, RZ, 0x3c, !PT ;  /* 0x0000000809097212 */ /* 0x010fc800078e3cff */
[----:B------:R-:W-:-:S04]  /*ae00*/  LOP3.LUT R8, R9, R8, RZ, 0x3c, !PT ;  /* 0x0000000809087212 */ /* 0x000fc800078e3cff */
[----:B------:R-:W-:-:S03]  /*ae10*/  LOP3.LUT R9, R9, R8, RZ, 0x3c, !PT ;  /* 0x0000000809097212 */ /* 0x000fc600078e3cff */
[----:B------:R-:W-:-:S05]  /*ae20*/  IMAD.WIDE R8, R195, 0x2, R8 ;  /* 0x00000002c3087825 */ /* 0x000fca00078e0208 */
[----:B------:R0:W-:Y:S04]  /*ae30*/  STL [R1+0x30c], R8 ;  /* 0x00030c0801007387 */ /* 0x0001e80000100800 */
[----:B------:R1:W-:Y:S01]  /*ae40*/  STL [R1+0x2a0], R9 ;  /* 0x0002a00901007387 */ /* 0x0003e20000100800 */
[----:B0-----:R-:W-:-:S03]  /*ae50*/  IMAD.MOV.U32 R8, RZ, RZ, R14 ;  /* 0x000000ffff087224 */ /* 0x001fc600078e000e */
[----:B------:R-:W4:Y:S04]  /*ae60*/  LDL.LU R14, [R1+0x380] ;  /* 0x00038000010e7983 */ /* 0x000f280000300800 */
[----:B-1----:R-:W4:Y:S01]  /*ae70*/  LDL.LU R9, [R1+0x310] ;  /* 0x0003100001097983 */ /* 0x002f220000300800 */
        /* <DEDUP_REMOVED lines=30> */
[----:B--2---:R-:W-:Y:S02]  /*b060*/  IMAD.MOV.U32 R12, RZ, RZ, R251 ;  /* 0x000000ffff0c7224 */ /* 0x004fe400078e00fb */
[----:B------:R-:W-:Y:S02]  /*b070*/  IMAD.MOV.U32 R13, RZ, RZ, R214 ;  /* 0x000000ffff0d7224 */ /* 0x000fe400078e00d6 */
[----:B------:R-:W-:-:S04]  /*b080*/  IMAD.WIDE R12, R195, 0x2, R12 ;  /* 0x00000002c30c7825 */ /* 0x000fc800078e020c */
[----:B------:R-:W-:Y:S02]  /*b090*/  IMAD.MOV.U32 R251, RZ, RZ, R12 ;  /* 0x000000fffffb7224 */ /* 0x000fe400078e000c */
[----:B------:R-:W-:Y:S02]  /*b0a0*/  IMAD.MOV.U32 R214, RZ, RZ, R13 ;  /* 0x000000ffffd67224 */ /* 0x000fe400078e000d */
[----:B------:R-:W-:Y:S02]  /*b0b0*/  IMAD.MOV.U32 R12, RZ, RZ, R216 ;  /* 0x000000ffff0c7224 */ /* 0x000fe400078e00d8 */
[----:B------:R-:W-:Y:S01]  /*b0c0*/  IMAD.MOV.U32 R13, RZ, RZ, R215 ;  /* 0x000000ffff0d7224 */ /* 0x000fe200078e00d7 */
[----:B------:R-:W2:Y:S01]  /*b0d0*/  LDL.LU R216, [R1+0x37c] ;  /* 0x00037c0001d87983 */ /* 0x000ea20000300800 */
[----:B------:R-:W-:Y:S01]  /*b0e0*/  IMAD.WIDE R12, R195, 0x2, R12 ;  /* 0x00000002c30c7825 */ /* 0x000fe200078e020c */
[----:B---3--:R-:W-:-:S03]  /*b0f0*/  LOP3.LUT R11, R11, R10, RZ, 0x3c, !PT ;  /* 0x0000000a0b0b7212 */ /* 0x008fc600078e3cff */
[----:B------:R-:W-:Y:S01]  /*b100*/  IMAD.MOV.U32 R215, RZ, RZ, R13 ;  /* 0x000000ffffd77224 */ /* 0x000fe200078e000d */
[----:B------:R0:W-:Y:S01]  /*b110*/  STL [R1+0x200], R12 ;  /* 0x0002000c01007387 */ /* 0x0001e20000100800 */
[----:B------:R-:W-:-:S04]  /*b120*/  LOP3.LUT R10, R11, R10, RZ, 0x3c, !PT ;  /* 0x0000000a0b0a7212 */ /* 0x000fc800078e3cff */
[----:B------:R-:W-:Y:S01]  /*b130*/  LOP3.LUT R11, R11, R10, RZ, 0x3c, !PT ;  /* 0x0000000a0b0b7212 */ /* 0x000fe200078e3cff */
[----:B0-----:R-:W3:Y:S04]  /*b140*/  LDL.LU R12, [R1+0x314] ;  /* 0x00031400010c7983 */ /* 0x001ee80000300800 */
[----:B------:R-:W2:Y:S01]  /*b150*/  LDL.LU R13, [R1+0x208] ;  /* 0x00020800010d7983 */ /* 0x000ea20000300800 */
[----:B------:R-:W-:-:S05]  /*b160*/  IMAD.WIDE R10, R195, 0x2, R10 ;  /* 0x00000002c30a7825 */ /* 0x000fca00078e020a */
[----:B------:R0:W-:Y:S04]  /*b170*/  STL [R1+0x2a4], R10 ;  /* 0x0002a40a01007387 */ /* 0x0001e80000100800 */
[----:B------:R1:W-:Y:S01]  /*b180*/  STL [R1+0x204], R11 ;  /* 0x0002040b01007387 */ /* 0x0003e20000100800 */
[----:B0-----:R-:W-:-:S03]  /*b190*/  IMAD.MOV.U32 R10, RZ, RZ, R6 ;  /* 0x000000ffff0a7224 */ /* 0x001fc600078e0006 */
[----:B------:R-:W2:Y:S01]  /*b1a0*/  LDL.LU R6, [R1+0x378] ;  /* 0x0003780001067983 */ /* 0x000ea20000300800 */
[----:B-1----:R-:W-:-:S03]  /*b1b0*/  IMAD.MOV.U32 R11, RZ, RZ, R7 ;  /* 0x000000ffff0b7224 */ /* 0x002fc600078e0007 */
[----:B------:R-:W2:Y:S01]  /*b1c0*/  LDL.LU R7, [R1+0x374] ;  /* 0x0003740001077983 */ /* 0x000ea20000300800 */
[----:B----4-:R-:W-:-:S04]  /*b1d0*/  LOP3.LUT R9, R9, R8, RZ, 0x3c, !PT ;  /* 0x0000000809097212 */ /* 0x010fc800078e3cff */
[----:B------:R-:W-:-:S04]  /*b1e0*/  LOP3.LUT R8, R9, R8, RZ, 0x3c, !PT ;  /* 0x0000000809087212 */ /* 0x000fc800078e3cff */
[----:B------:R-:W-:-:S03]  /*b1f0*/  LOP3.LUT R9, R9, R8, RZ, 0x3c, !PT ;  /* 0x0000000809097212 */ /* 0x000fc600078e3cff */
[----:B------:R-:W-:-:S05]  /*b200*/  IMAD.WIDE R8, R195, 0x2, R8 ;  /* 0x00000002c3087825 */ /* 0x000fca00078e0208 */
[----:B------:R0:W-:Y:S04]  /*b210*/  STL [R1+0x310], R8 ;  /* 0x0003100801007387 */ /* 0x0001e80000100800 */
[----:B------:R3:W-:Y:S04]  /*b220*/  STL [R1+0x2a8], R9 ;  /* 0x0002a80901007387 */ /* 0x0007e80000100800 */
[----:B0-----:R-:W4:Y:S01]  /*b230*/  LDL.LU R8, [R1+0x2b0] ;  /* 0x0002b00001087983 */ /* 0x001f220000300800 */
[----:B------:R-:W-:-:S04]  /*b240*/  LOP3.LUT R11, R11, R10, RZ, 0x3c, !PT ;  /* 0x0000000a0b0b7212 */ /* 0x000fc800078e3cff */
[----:B------:R-:W-:-:S04]  /*b250*/  LOP3.LUT R10, R11, R10, RZ, 0x3c, !PT ;  /* 0x0000000a0b0a7212 */ /* 0x000fc800078e3cff */
[----:B------:R-:W-:-:S03]  /*b260*/  LOP3.LUT R11, R11, R10, RZ, 0x3c, !PT ;  /* 0x0000000a0b0b7212 */ /* 0x000fc600078e3cff */
[----:B------:R-:W-:-:S04]  /*b270*/  IMAD.WIDE R10, R195, 0x2, R10 ;  /* 0x00000002c30a7825 */ /* 0x000fc800078e020a */
[----:B---3--:R-:W-:Y:S02]  /*b280*/  IMAD.MOV.U32 R9, RZ, RZ, R12 ;  /* 0x000000ffff097224 */ /* 0x008fe400078e000c */
[----:B--2---:R-:W-:Y:S02]  /*b290*/  IMAD.MOV.U32 R12, RZ, RZ, R13 ;  /* 0x000000ffff0c7224 */ /* 0x004fe400078e000d */
[----:B------:R-:W-:Y:S02]  /*b2a0*/  IMAD.MOV.U32 R13, RZ, RZ, R216 ;  /* 0x000000ffff0d7224 */ /* 0x000fe400078e00d8 */
[----:B------:R-:W-:-:S05]  /*b2b0*/  IMAD.WIDE R12, R195, 0x2, R12 ;  /* 0x00000002c30c7825 */ /* 0x000fca00078e020c */
[----:B------:R-:W-:Y:S04]  /*b2c0*/  STL [R1+0x208], R12 ;  /* 0x0002080c01007387 */ /* 0x000fe80000100800 */
[----:B------:R0:W-:Y:S04]  /*b2d0*/  STL [R1+0x2ac], R10 ;  /* 0x0002ac0a01007387 */ /* 0x0001e80000100800 */
[----:B------:R1:W-:Y:S04]  /*b2e0*/  STL [R1+0x20c], R11 ;  /* 0x00020c0b01007387 */ /* 0x0003e80000100800 */
[----:B0-----:R-:W2:Y:S04]  /*b2f0*/  LDL.LU R10, [R1+0x214] ;  /* 0x00021400010a7983 */ /* 0x001ea80000300800 */
[----:B-1----:R-:W2:Y:S01]  /*b300*/  LDL.LU R11, [R1+0x2b4] ;  /* 0x0002b400010b7983 */ /* 0x002ea20000300800 */
[----:B----4-:R-:W-:-:S04]  /*b310*/  LOP3.LUT R9, R9, R8, RZ, 0x3c, !PT ;  /* 0x0000000809097212 */ /* 0x010fc800078e3cff */
[----:B------:R-:W-:-:S04]  /*b320*/  LOP3.LUT R8, R9, R8, RZ, 0x3c, !PT ;  /* 0x0000000809087212 */ /* 0x000fc800078e3cff */
[----:B------:R-:W-:-:S03]  /*b330*/  LOP3.LUT R9, R9, R8, RZ, 0x3c, !PT ;  /* 0x0000000809097212 */ /* 0x000fc600078e3cff */
[----:B------:R-:W-:-:S05]  /*b340*/  IMAD.WIDE R8, R195, 0x2, R8 ;  /* 0x00000002c3087825 */ /* 0x000fca00078e0208 */
[----:B------:R0:W-:Y:S04]  /*b350*/  STL [R1+0x314], R8 ;  /* 0x0003140801007387 */ /* 0x0001e80000100800 */
[----:B------:R1:W-:Y:S01]  /*b360*/  STL [R1+0x2b0], R9 ;  /* 0x0002b00901007387 */ /* 0x0003e20000100800 */
[----:B0-----:R-:W-:-:S03]  /*b370*/  IMAD.MOV.U32 R8, RZ, RZ, R218 ;  /* 0x000000ffff087224 */ /* 0x001fc600078e00da */
[----:B------:R-:W3:Y:S01]  /*b380*/  LDL.LU R218, [R1+0x370] ;  /* 0x0003700001da7983 */ /* 0x000ee20000300800 */
[----:B-1----:R-:W-:-:S03]  /*b390*/  IMAD.MOV.U32 R9, RZ, RZ, R196 ;  /* 0x000000ffff097224 */ /* 0x002fc600078e00c4 */
[----:B------:R-:W4:Y:S01]  /*b3a0*/  LDL.LU R196, [R1+0x36c] ;  /* 0x00036c0001c47983 */ /* 0x000f220000300800 */
[----:B------:R-:W-:Y:S02]  /*b3b0*/  IMAD.MOV.U32 R216, RZ, RZ, R13 ;  /* 0x000000ffffd87224 */ /* 0x000fe400078e000d */
[----:B------:R-:W-:Y:S02]  /*b3c0*/  IMAD.MOV.U32 R12, RZ, RZ, R2 ;  /* 0x000000ffff0c7224 */ /* 0x000fe400078e0002 */
[----:B------:R-:W-:Y:S01]  /*b3d0*/  IMAD.MOV.U32 R13, RZ, RZ, R217 ;  /* 0x000000ffff0d7224 */ /* 0x000fe200078e00d9 */
[-C--:B------:R-:W-:Y:S01]  /*b3e0*/  LOP3.LUT R9, R9, R8.reuse, RZ, 0x3c, !PT ;  /* 0x0000000809097212 */ /* 0x080fe200078e3cff */
[----:B------:R-:W3:Y:S01]  /*b3f0*/  LDL.LU R2, [R1+0x368] ;  /* 0x0003680001027983 */ /* 0x000ee20000300800 */
[----:B------:R-:W-:Y:S02]  /*b400*/  IMAD.WIDE R12, R195, 0x2, R12 ;  /* 0x00000002c30c7825 */ /* 0x000fe400078e020c */
[----:B------:R-:W-:-:S03]  /*b410*/  LOP3.LUT R8, R9, R8, RZ, 0x3c, !PT ;  /* 0x0000000809087212 */ /* 0x000fc600078e3cff */
[----:B------:R-:W-:Y:S01]  /*b420*/  STL [R1+0x210], R12 ;  /* 0x0002100c01007387 */ /* 0x000fe20000100800 */
[----:B------:R-:W-:-:S03]  /*b430*/  LOP3.LUT R9, R9, R8, RZ, 0x3c, !PT ;  /* 0x0000000809097212 */ /* 0x000fc600078e3cff */
[----:B------:R-:W-:Y:S01]  /*b440*/  IMAD.WIDE R8, R195, 0x2, R8 ;  /* 0x00000002c3087825 */ /* 0x000fe200078e0208 */
[----:B--2---:R-:W-:-:S04]  /*b450*/  LOP3.LUT R11, R11, R10, RZ, 0x3c, !PT ;  /* 0x0000000a0b0b7212 */ /* 0x004fc800078e3cff */
        /* <DEDUP_REMOVED lines=8> */
[----:B------:R0:W5:Y:S04]  /*b4e0*/  LDL.LU R14, [R1+0x360] ;  /* 0x00036000010e7983 */ /* 0x0001680000300800 */
[----:B------:R4:W-:Y:S04]  /*b4f0*/  STL [R1+0x318], R8 ;  /* 0x0003180801007387 */ /* 0x0009e80000100800 */
[----:B------:R3:W-:Y:S01]  /*b500*/  STL [R1+0x2b8], R9 ;  /* 0x0002b80901007387 */ /* 0x0007e20000100800 */
[----:B----4-:R-:W-:-:S03]  /*b510*/  IMAD.MOV.U32 R8, RZ, RZ, R196 ;  /* 0x000000ffff087224 */ /* 0x010fc600078e00c4 */
[----:B------:R-:W4:Y:S01]  /*b520*/  LDL.LU R196, [R1+0x35c] ;  /* 0x00035c0001c47983 */ /* 0x000f220000300800 */
[----:B------:R-:W-:Y:S01]  /*b530*/  WARPGROUP.ARRIVE ;  /* 0x00000000000079c5 */ /* 0x000fe20000000000 */
[----:B------:R-:W-:Y:S01]  /*b540*/  UMOV UR18, UR6 ;  /* 0x0000000600127c82 */ /* 0x000fe20008000000 */
[----:B------:R-:W-:-:S04]  /*b550*/  UMOV UR19, UR7 ;  /* 0x0000000700137c82 */ /* 0x000fc80008000000 */
[----:B------:R-:W-:Y:S01]  /*b560*/  HGMMA.64x256x16.F32.BF16 R24, gdesc[UR16].tnspA, R24, gsb0 ;  /* 0x23e00000101879f0 */ /* 0x000fe20008001818 */
[----:B---3--:R-:W-:Y:S01]  /*b570*/  IMAD.MOV.U32 R9, RZ, RZ, R2 ;  /* 0x000000ffff097224 */ /* 0x008fe200078e0002 */
[----:B------:R-:W-:Y:S01]  /*b580*/  LOP3.LUT R11, R11, R10, RZ, 0x3c, !PT ;  /* 0x0000000a0b0b7212 */ /* 0x000fe200078e3cff */
[----:B------:R-:W-:Y:S01]  /*b590*/  IMAD.MOV.U32 R217, RZ, RZ, R13 ;  /* 0x000000ffffd97224 */ /* 0x000fe200078e000d */
[----:B------:R-:W3:Y:S02]  /*b5a0*/  LDL.LU R2, [R1+0x358] ;  /* 0x0003580001027983 */ /* 0x000ee40000300800 */
[----:B------:R-:W-:Y:S02]  /*b5b0*/  LOP3.LUT R9, R9, R8, RZ, 0x3c, !PT ;  /* 0x0000000809097212 */ /* 0x000fe400078e3cff */
[----:B------:R-:W-:Y:S01]  /*b5c0*/  LOP3.LUT R10, R11, R10, RZ, 0x3c, !PT ;  /* 0x0000000a0b0a7212 */ /* 0x000fe200078e3cff */
[----:B------:R-:W-:Y:S01]  /*b5d0*/  IMAD.MOV.U32 R13, RZ, RZ, R218 ;  /* 0x000000ffff0d7224 */ /* 0x000fe200078e00da */
[----:B------:R-:W-:-:S02]  /*b5e0*/  LOP3.LUT R8, R9, R8, RZ, 0x3c, !PT ;  /* 0x0000000809087212 */ /* 0x000fc400078e3cff */
[----:B------:R-:W-:Y:S02]  /*b5f0*/  LOP3.LUT R11, R11, R10, RZ, 0x3c, !PT ;  /* 0x0000000a0b0b7212 */ /* 0x000fe400078e3cff */
[----:B------:R-:W-:Y:S01]  /*b600*/  LOP3.LUT R9, R9, R8, RZ, 0x3c, !PT ;  /* 0x0000000809097212 */ /* 0x000fe200078e3cff */
[----:B------:R-:W-:-:S04]  /*b610*/  IMAD.WIDE R10, R195, 0x2, R10 ;  /* 0x00000002c30a7825 */ /* 0x000fc800078e020a */
[----:B------:R-:W-:-:S04]  /*b620*/  IMAD.WIDE R8, R195, 0x2, R8 ;  /* 0x00000002c3087825 */ /* 0x000fc800078e0208 */
[----:B--2---:R-:W-:Y:S02]  /*b630*/  IMAD.MOV.U32 R12, RZ, RZ, R3 ;  /* 0x000000ffff0c7224 */ /* 0x004fe400078e0003 */
[----:B------:R-:W3:Y:S02]  /*b640*/  LDL.LU R3, [R1+0x354] ;  /* 0x0003540001037983 */ /* 0x000ee40000300800 */
[----:B------:R-:W-:-:S05]  /*b650*/  IMAD.WIDE R12, R195, 0x2, R12 ;  /* 0x00000002c30c7825 */ /* 0x000fca00078e020c */
[----:B------:R4:W-:Y:S01]  /*b660*/  STL [R1+0x218], R12 ;  /* 0x0002180c01007387 */ /* 0x0009e20000100800 */
[----:B------:R-:W-:Y:S01]  /*b670*/  UMOV UR22, UR10 ;  /* 0x0000000a00167c82 */ /* 0x000fe20008000000 */
[----:B------:R-:W-:Y:S01]  /*b680*/  UMOV UR23, UR11 ;  /* 0x0000000b00177c82 */ /* 0x000fe20008000000 */
[----:B----4-:R-:W-:Y:S02]  /*b690*/  IMAD.MOV.U32 R12, RZ, RZ, R196 ;  /* 0x000000ffff0c7224 */ /* 0x010fe400078e00c4 */
[----:B------:R-:W2:Y:S04]  /*b6a0*/  LDL.LU R196, [R1+0x350] ;  /* 0x0003500001c47983 */ /* 0x000ea80000300800 */
[----:B------:R-:W-:Y:S04]  /*b6b0*/  STL [R1+0x2bc], R10 ;  /* 0x0002bc0a01007387 */ /* 0x000fe80000100800 */
[----:B------:R-:W-:Y:S04]  /*b6c0*/  STL [R1+0x21c], R11 ;  /* 0x00021c0b01007387 */ /* 0x000fe80000100800 */
[----:B------:R-:W-:Y:S04]  /*b6d0*/  STL [R1+0x31c], R8 ;  /* 0x00031c0801007387 */ /* 0x000fe80000100800 */
[----:B------:R1:W-:Y:S04]  /*b6e0*/  STL [R1+0x2c0], R9 ;  /* 0x0002c00901007387 */ /* 0x0003e80000100800 */
[----:B-1----:R-:W4:Y:S01]  /*b6f0*/  LDL.LU R9, [R1+0x2c8] ;  /* 0x0002c80001097983 */ /* 0x002f220000300800 */
[----:B------:R-:W-:-:S03]  /*b700*/  IMAD.MOV.U32 R11, RZ, RZ, R6 ;  /* 0x000000ffff0b7224 */ /* 0x000fc600078e0006 */
[----:B------:R-:W4:Y:S01]  /*b710*/  LDL.LU R6, [R1+0x34c] ;  /* 0x00034c0001067983 */ /* 0x000f220000300800 */
[----:B------:R-:W-:Y:S02]  /*b720*/  WARPGROUP.DEPBAR.LE gsb0, 0x0 ;  /* 0x00008000000079c5 */ /* 0x000fe40000010000 */
[----:B------:R-:W-:-:S06]  /*b730*/  WARPGROUP.ARRIVE ;  /* 0x00000000000079c5 */ /* 0x000fcc0000000000 */
[----:B------:R-:W-:Y:S01]  /*b740*/  HGMMA.64x256x16.F32.BF16 R24, gdesc[UR20].tnspA, R24, gsb0 ;  /* 0x23e00000141879f0 */ /* 0x000fe20008001818 */
[----:B------:R-:W-:Y:S02]  /*b750*/  IMAD.MOV.U32 R218, RZ, RZ, R13 ;  /* 0x000000ffffda7224 */ /* 0x000fe400078e000d */
[----:B------:R-:W1:Y:S01]  /*b760*/  LDC R13, c[0x0][0x238] ;  /* 0x00008e00ff0d7b82 */ /* 0x000e620000000800 */
[----:B------:R-:W-:Y:S02]  /*b770*/  IMAD.MOV.U32 R10, RZ, RZ, R7 ;  /* 0x000000ffff0a7224 */ /* 0x000fe400078e0007 */
[----:B------:R-:W-:Y:S01]  /*b780*/  IMAD.MOV.U32 R8, RZ, RZ, R12 ;  /* 0x000000ffff087224 */ /* 0x000fe200078e000c */
[----:B------:R0:W5:Y:S01]  /*b790*/  LDL.LU R7, [R1+0x348] ;  /* 0x0003480001077983 */ /* 0x0001620000300800 */
[----:B------:R-:W-:-:S05]  /*b7a0*/  IMAD.WIDE R10, R195, 0x2, R10 ;  /* 0x00000002c30a7825 */ /* 0x000fca00078e020a */
[----:B------:R-:W-:Y:S04]  /*b7b0*/  STL [R1+0x2c4], R10 ;  /* 0x0002c40a01007387 */ /* 0x000fe80000100800 */
[----:B------:R-:W-:Y:S01]  /*b7c0*/  STL [R1+0x220], R11 ;  /* 0x0002200b01007387 */ /* 0x000fe20000100800 */
[----:B-1----:R-:W-:-:S04]  /*b7d0*/  IMAD.SHL.U32 R13, R13, 0x20, RZ ;  /* 0x000000200d0d7824 */ /* 0x002fc800078e00ff */
[----:B---3--:R-:W-:-:S04]  /*b7e0*/  IMAD.WIDE R2, R13, 0x2, R2 ;  /* 0x000000020d027825 */ /* 0x008fc800078e0202 */
[----:B--2---:R-:W-:-:S05]  /*b7f0*/  VIADD R196, R196, 0xffffffff ;  /* 0xffffffffc4c47836 */ /* 0x004fca0000000000 */
[----:B------:R-:W-:Y:S01]  /*b800*/  ISETP.NE.U32.AND P0, PT, R196, RZ, PT ;  /* 0x000000ffc400720c */ /* 0x000fe20003f05070 */
[----:B----4-:R-:W-:-:S05]  /*b810*/  IMAD.WIDE R8, R195, 0x2, R8 ;  /* 0x00000002c3087825 */ /* 0x010fca00078e0208 */
[----:B------:R1:W-:Y:S04]  /*b820*/  STL [R1+0x300], R8 ;  /* 0x0003000801007387 */ /* 0x0003e80000100800 */
[----:B------:R0:W-:Y:S01]  /*b830*/  STL [R1+0x2c8], R9 ;  /* 0x0002c80901007387 */ /* 0x0001e20000100800 */
[----:B------:R-:W-:Y:S02]  /*b840*/  WARPGROUP.DEPBAR.LE gsb0, 0x0 ;  /* 0x00008000000079c5 */ /* 0x000fe40000010000 */
[----:B------:R-:W-:Y:S02]  /*b850*/  VIADD R6, R6, 0xffffffe0 ;  /* 0xffffffe006067836 */ /* 0x000fe40000000000 */
[----:B-1----:R-:W-:Y:S02]  /*b860*/  IMAD.MOV.U32 R8, RZ, RZ, R2 ;  /* 0x000000ffff087224 */ /* 0x002fe400078e0002 */
[----:B------:R-:W-:Y:S01]  /*b870*/  IMAD.MOV.U32 R2, RZ, RZ, R3 ;  /* 0x000000ffff027224 */ /* 0x000fe200078e0003 */
[----:B------:R-:W-:Y:S06]  /*b880*/  @P0 BRA `(.L_x_1) ;  /* 0xffffffa000d80947 */ /* 0x000fec000383ffff */
[----:B------:R1:W-:Y:S04]  /*b890*/  STL [R1+0x34c], R16 ;  /* 0x00034c1001007387 */ /* 0x0003e80000100800 */
[----:B-1----:R-:W2:Y:S04]  /*b8a0*/  LDL.LU R16, [R1+0x1fc] ;  /* 0x0001fc0001107983 */ /* 0x002ea80000300800 */
[----:B-----5:R1:W-:Y:S04]  /*b8b0*/  STL [R1+0x348], R7 ;  /* 0x0003480701007387 */ /* 0x0203e80000100800 */
[----:B-1----:R-:W3:Y:S04]  /*b8c0*/  LDL.LU R7, [R1+0x1f4] ;  /* 0x0001f40001077983 */ /* 0x002ee80000300800 */
[----:B------:R-:W4:Y:S04]  /*b8d0*/  LDL.LU R14, [R1+0x1e8] ;  /* 0x0001e800010e7983 */ /* 0x000f280000300800 */
        /* <DEDUP_REMOVED lines=64> */
[----:B------:R-:W4:Y:S01]  /*bce0*/  LDL.LU R3, [R1+0xe4] ;  /* 0x0000e40001037983 */ /* 0x000f220000300800 */
[----:B------:R-:W-:-:S03]  /*bcf0*/  F2FP.BF16.F32.PACK_AB R151, R151, R150 ;  /* 0x000000969797723e */ /* 0x000fc600000010ff */
[----:B0-----:R-:W4:Y:S01]  /*bd00*/  LDL.LU R9, [R1+0xe0] ;  /* 0x0000e00001097983 */ /* 0x001f220000300800 */
[----:B------:R-:W-:-:S03]  /*bd10*/  F2FP.BF16.F32.PACK_AB R150, R149, R148 ;  /* 0x000000949596723e */ /* 0x000fc600000010ff */
[----:B------:R-:W4:Y:S04]  /*bd20*/  LDL.LU R10, [R1+0xdc] ;  /* 0x0000dc00010a7983 */ /* 0x000f280000300800 */
[----:B------:R-:W4:Y:S04]  /*bd30*/  LDL.LU R11, [R1+0xd8] ;  /* 0x0000d800010b7983 */ /* 0x000f280000300800 */
[----:B------:R-:W4:Y:S04]  /*bd40*/  LDL.LU R12, [R1+0xd4] ;  /* 0x0000d400010c7983 */ /* 0x000f280000300800 */
[----:B------:R-:W4:Y:S04]  /*bd50*/  LDL.LU R13, [R1+0xd0] ;  /* 0x0000d000010d7983 */ /* 0x000f280000300800 */
[----:B------:R-:W2:Y:S04]  /*bd60*/  LDL.LU R149, [R1+0x1f8] ;  /* 0x0001f80001957983 */ /* 0x000ea80000300800 */
[----:B------:R-:W3:Y:S01]  /*bd70*/  LDL.LU R148, [R1+0x1f0] ;  /* 0x0001f00001947983 */ /* 0x000ee20000300800 */
[----:B------:R-:W-:-:S02]  /*bd80*/  F2FP.BF16.F32.PACK_AB R147, R147, R146 ;  /* 0x000000929393723e */ /* 0x000fc400000010ff */
[----:B------:R-:W-:Y:S02]  /*bd90*/  F2FP.BF16.F32.PACK_AB R146, R145, R144 ;  /* 0x000000909192723e */ /* 0x000fe400000010ff */
[----:B--2---:R-:W-:Y:S02]  /*bda0*/  F2FP.BF16.F32.PACK_AB R149, R16, R149 ;  /* 0x000000951095723e */ /* 0x004fe400000010ff */
[----:B------:R-:W2:Y:S01]  /*bdb0*/  LDL.LU R16, [R1+0x34c] ;  /* 0x00034c0001107983 */ /* 0x000ea20000300800 */
[----:B---3--:R-:W-:-:S03]  /*bdc0*/  F2FP.BF16.F32.PACK_AB R148, R7, R148 ;  /* 0x000000940794723e */ /* 0x008fc600000010ff */
[----:B------:R1:W5:Y:S04]  /*bdd0*/  LDL.LU R7, [R1+0x348] ;  /* 0x0003480001077983 */ /* 0x0003680000300800 */
[----:B------:R-:W3:Y:S01]  /*bde0*/  LDL.LU R145, [R1+0x1ec] ;  /* 0x0001ec0001917983 */ /* 0x000ee20000300800 */
[----:B------:R-:W-:Y:S02]  /*bdf0*/  F2FP.BF16.F32.PACK_AB R143, R143, R142 ;  /* 0x0000008e8f8f723e */ /* 0x000fe400000010ff */
[----:B------:R-:W-:Y:S02]  /*be00*/  F2FP.BF16.F32.PACK_AB R139, R139, R138 ;  /* 0x0000008a8b8b723e */ /* 0x000fe400000010ff */
[----:B------:R-:W-:Y:S02]  /*be10*/  F2FP.BF16.F32.PACK_AB R135, R135, R134 ;  /* 0x000000868787723e */ /* 0x000fe400000010ff */
[----:B------:R-:W-:-:S02]  /*be20*/  F2FP.BF16.F32.PACK_AB R131, R131, R130 ;  /* 0x000000828383723e */ /* 0x000fc400000010ff */
[----:B------:R-:W-:Y:S02]  /*be30*/  F2FP.BF16.F32.PACK_AB R127, R127, R126 ;  /* 0x0000007e7f7f723e */ /* 0x000fe400000010ff */
[----:B------:R-:W-:Y:S02]  /*be40*/  F2FP.BF16.F32.PACK_AB R123, R123, R122 ;  /* 0x0000007a7b7b723e */ /* 0x000fe400000010ff */
        /* <DEDUP_REMOVED lines=54> */
[----:B----4-:R-:W-:Y:S02]  /*c1b0*/  F2FP.BF16.F32.PACK_AB R144, R5, R8 ;  /* 0x000000080590723e */ /* 0x010fe400000010ff */
        /* <DEDUP_REMOVED lines=59> */
[----:B--2---:R-:W-:Y:S02]  /*c570*/  F2FP.BF16.F32.PACK_AB R24, R16, R15 ;  /* 0x0000000f1018723e */ /* 0x004fe400000010ff */
[----:B-1-3--:R-:W-:-:S07]  /*c580*/  F2FP.BF16.F32.PACK_AB R145, R145, R14 ;  /* 0x0000000e9191723e */ /* 0x00afce00000010ff */
.L_x_0:
[----:B------:R-:W2:Y:S01]  /*c590*/  LDL.LU R5, [R1+0x328] ;  /* 0x0003280001057983 */ /* 0x000ea20000300800 */
[----:B------:R-:W-:Y:S01]  /*c5a0*/  ULDC.64 UR6, c[0x0][0x228] ;  /* 0x00008a0000067ab9 */ /* 0x000fe20000000a00 */
[----:B-----5:R-:W-:Y:S01]  /*c5b0*/  VIADD R4, R7, 0x1 ;  /* 0x0000000107047836 */ /* 0x020fe20000000000 */
[----:B------:R-:W-:Y:S01]  /*c5c0*/  ULDC UR4, c[0x0][0x22c] ;  /* 0x00008b0000047ab9 */ /* 0x000fe20000000800 */
[----:B------:R-:W1:Y:S01]  /*c5d0*/  S2R R2, SR_TID.X ;  /* 0x0000000000027919 */ /* 0x000e620000002100 */
[----:B------:R-:W-:Y:S01]  /*c5e0*/  ULDC UR5, c[0x0][0x22c] ;  /* 0x00008b0000057ab9 */ /* 0x000fe20000000800 */
[----:B------:R-:W3:Y:S01]  /*c5f0*/  S2R R8, SR_TID.X ;  /* 0x0000000000087919 */ /* 0x000ee20000002100 */
[----:B------:R-:W4:Y:S01]  /*c600*/  S2R R6, SR_TID.X ;  /* 0x0000000000067919 */ /* 0x000f220000002100 */
[C---:B-1----:R-:W-:Y:S02]  /*c610*/  IMAD.SHL.U32 R0, R2.reuse, 0x10, RZ ;  /* 0x0000001002007824 */ /* 0x042fe400078e00ff */
[----:B------:R-:W-:Y:S01]  /*c620*/  IMAD.SHL.U32 R2, R2, 0x40, RZ ;  /* 0x0000004002027824 */ /* 0x000fe200078e00ff */
[----:B---3--:R-:W-:-:S02]  /*c630*/  LOP3.LUT R8, R8, 0x60, RZ, 0xc0, !PT ;  /* 0x0000006008087812 */ /* 0x008fc400078ec0ff */
[----:B------:R-:W-:Y:S02]  /*c640*/  LOP3.LUT R0, R0, 0xf0, RZ, 0xc0, !PT ;  /* 0x000000f000007812 */ /* 0x000fe400078ec0ff */
[----:B------:R-:W-:Y:S01]  /*c650*/  LOP3.LUT R3, R2, 0x400, RZ, 0xc0, !PT ;  /* 0x0000040002037812 */ /* 0x000fe200078ec0ff */
[----:B------:R-:W-:Y:S01]  /*c660*/  VIADD R2, R7, 0x3 ;  /* 0x0000000307027836 */ /* 0x000fe20000000000 */
[----:B----4-:R-:W-:Y:S02]  /*c670*/  LOP3.LUT R6, R6, 0x7f, RZ, 0xc0, !PT ;  /* 0x0000007f06067812 */ /* 0x010fe400078ec0ff */
[----:B------:R-:W-:Y:S01]  /*c680*/  IADD3 R0, R3, UR12, R0 ;  /* 0x0000000c03007c10 */ /* 0x000fe2000fffe000 */
[----:B------:R-:W-:Y:S01]  /*c690*/  BAR.SYNC.DEFER_BLOCKING 0x0 ;  /* 0x0000000000007b1d */ /* 0x000fe20000010000 */
[----:B--2---:R-:W-:-:S05]  /*c6a0*/  ISETP.GE.AND P0, PT, R5, UR6, PT ;  /* 0x0000000605007c0c */ /* 0x004fca000bf06270 */
[----:B------:R-:W-:Y:S01]  /*c6b0*/  ULDC UR6, c[0x0][0x248] ;  /* 0x0000920000067ab9 */ /* 0x000fe20000000800 */
[----:B------:R-:W-:Y:S01]  /*c6c0*/  ISETP.LT.AND P5, PT, R4, UR4, !P0 ;  /* 0x0000000404007c0c */ /* 0x000fe2000c7a1270 */
[C---:B------:R-:W-:Y:S01]  /*c6d0*/  VIADD R4, R7.reuse, 0x2 ;  /* 0x0000000207047836 */ /* 0x040fe20000000000 */
[----:B------:R-:W-:Y:S01]  /*c6e0*/  ULDC UR4, c[0x0][0x22c] ;  /* 0x00008b0000047ab9 */ /* 0x000fe20000000800 */
[----:B------:R-:W-:Y:S01]  /*c6f0*/  ISETP.LT.AND P1, PT, R2, UR5, !P0 ;  /* 0x0000000502007c0c */ /* 0x000fe2000c721270 */
[C---:B------:R-:W-:Y:S01]  /*c700*/  VIADD R2, R7.reuse, 0x4 ;  /* 0x0000000407027836 */ /* 0x040fe20000000000 */
[----:B------:R-:W-:Y:S01]  /*c710*/  ISETP.LT.AND P4, PT, R7, UR7, !P0 ;  /* 0x0000000707007c0c */ /* 0x000fe2000c781270 */
[----:B------:R-:W-:Y:S01]  /*c720*/  ULDC UR7, c[0x0][0x22c] ;  /* 0x00008b0000077ab9 */ /* 0x000fe20000000800 */
[----:B------:R-:W-:Y:S01]  /*c730*/  ISETP.LT.AND P2, PT, R4, UR4, !P0 ;  /* 0x0000000404007c0c */ /* 0x000fe2000c741270 */
[----:B------:R-:W-:Y:S01]  /*c740*/  IMAD R4, R8, 0x8, R0 ;  /* 0x0000000808047824 */ /* 0x000fe200078e0200 */
[----:B------:R-:W-:Y:S01]  /*c750*/  LEA R0, R6, UR12, 0x4 ;  /* 0x0000000c06007c11 */ /* 0x000fe2000f8e20ff */
[----:B------:R-:W-:-:S02]  /*c760*/  ULDC UR4, c[0x0][0x22c] ;  /* 0x00008b0000047ab9 */ /* 0x000fc40000000800 */
[----:B------:R-:W-:Y:S01]  /*c770*/  ISETP.LT.AND P3, PT, R2, UR4, !P0 ;  /* 0x0000000402007c0c */ /* 0x000fe2000c761270 */
[----:B------:R-:W-:Y:S01]  /*c780*/  STSM.16.M88.4 [R4], R24 ;  /* 0x0000001804007844 */ /* 0x000fe20000000200 */
[----:B------:R-:W-:Y:S02]  /*c790*/  ULDC UR4, c[0x0][0x244] ;  /* 0x0000910000047ab9 */ /* 0x000fe40000000800 */
[----:B------:R-:W-:Y:S01]  /*c7a0*/  IMAD R3, R5, UR4, RZ ;  /* 0x0000000405037c24 */ /* 0x000fe2000f8e02ff */
[----:B------:R-:W-:Y:S01]  /*c7b0*/  BAR.SYNC.DEFER_BLOCKING 0x0 ;  /* 0x0000000000007b1d */ /* 0x000fe20000010000 */
[----:B------:R-:W-:-:S05]  /*c7c0*/  IMAD R5, R7, UR6, RZ ;  /* 0x0000000607057c24 */ /* 0x000fca000f8e02ff */
[----:B------:R-:W-:Y:S01]  /*c7d0*/  ULDC.64 UR4, c[0x0][0x220] ;  /* 0x0000880000047ab9 */ /* 0x000fe20000000a00 */
[----:B------:R-:W-:Y:S01]  /*c7e0*/  ULDC UR6, c[0x0][0x248] ;  /* 0x0000920000067ab9 */ /* 0x000fe20000000800 */
[----:B------:R-:W-:Y:S01]  /*c7f0*/  LEA R2, P6, R3, UR4, 0x1 ;  /* 0x0000000403027c11 */ /* 0x000fe2000f8c08ff */
[----:B------:R-:W-:Y:S02]  /*c800*/  ULDC UR4, c[0x0][0x248] ;  /* 0x0000920000047ab9 */ /* 0x000fe40000000800 */
[----:B------:R-:W-:Y:S01]  /*c810*/  VIADD R6, R5, UR4 ;  /* 0x0000000405067c36 */ /* 0x000fe20008000000 */
[----:B------:R-:W-:Y:S01]  /*c820*/  LEA.HI.X.SX32 R3, R3, UR5, 0x1, P6 ;  /* 0x0000000503037c11 */ /* 0x000fe2000b0f0eff */
[----:B------:R-:W-:Y:S01]  /*c830*/  ULDC UR4, c[0x0][0x248] ;  /* 0x0000920000047ab9 */ /* 0x000fe20000000800 */
[----:B------:R-:W-:Y:S01]  /*c840*/  ULDC UR5, c[0x0][0x22c] ;  /* 0x00008b0000057ab9 */ /* 0x000fe20000000800 */
[----:B------:R-:W1:Y:S01]  /*c850*/  LDS.128 R8, [R0] ;  /* 0x0000000000087984 */ /* 0x000e620000000c00 */
[----:B------:R-:W-:Y:S06]  /*c860*/  BAR.SYNC.DEFER_BLOCKING 0x0 ;  /* 0x0000000000007b1d */ /* 0x000fec0000010000 */
[----:B------:R-:W-:Y:S02]  /*c870*/  STSM.16.M88.4 [R4], R28 ;  /* 0x0000001c04007844 */ /* 0x000fe40000000200 */
[----:B------:R-:W-:Y:S06]  /*c880*/  BAR.SYNC.DEFER_BLOCKING 0x0 ;  /* 0x0000000000007b1d */ /* 0x000fec0000010000 */
[----:B------:R-:W2:Y:S02]  /*c890*/  LDS.128 R12, [R0] ;  /* 0x00000000000c7984 */ /* 0x000ea40000000c00 */
[----:B------:R-:W-:Y:S06]  /*c8a0*/  BAR.SYNC.DEFER_BLOCKING 0x0 ;  /* 0x0000000000007b1d */ /* 0x000fec0000010000 */
[----:B------:R-:W-:Y:S02]  /*c8b0*/  STSM.16.M88.4 [R4], R32 ;  /* 0x0000002004007844 */ /* 0x000fe40000000200 */
[----:B------:R-:W-:Y:S06]  /*c8c0*/  BAR.SYNC.DEFER_BLOCKING 0x0 ;  /* 0x0000000000007b1d */ /* 0x000fec0000010000 */
[----:B------:R-:W3:Y:S02]  /*c8d0*/  LDS.128 R16, [R0] ;  /* 0x0000000000107984 */ /* 0x000ee40000000c00 */
[----:B------:R-:W-:Y:S06]  /*c8e0*/  BAR.SYNC.DEFER_BLOCKING 0x0 ;  /* 0x0000000000007b1d */ /* 0x000fec0000010000 */
[----:B------:R-:W-:Y:S02]  /*c8f0*/  STSM.16.M88.4 [R4], R36 ;  /* 0x0000002404007844 */ /* 0x000fe40000000200 */
[----:B------:R-:W-:Y:S06]  /*c900*/  BAR.SYNC.DEFER_BLOCKING 0x0 ;  /* 0x0000000000007b1d */ /* 0x000fec0000010000 */
[----:B0-----:R-:W0:Y:S02]  /*c910*/  LDS.128 R20, [R0] ;  /* 0x0000000000147984 */ /* 0x001e240000000c00 */
[----:B------:R-:W-:Y:S06]  /*c920*/  BAR.SYNC.DEFER_BLOCKING 0x0 ;  /* 0x0000000000007b1d */ /* 0x000fec0000010000 */
[----:B------:R-:W-:Y:S02]  /*c930*/  STSM.16.M88.4 [R4], R40 ;  /* 0x0000002804007844 */ /* 0x000fe40000000200 */
[----:B------:R-:W-:Y:S06]  /*c940*/  BAR.SYNC.DEFER_BLOCKING 0x0 ;  /* 0x0000000000007b1d */ /* 0x000fec0000010000 */
[----:B------:R-:W4:Y:S02]  /*c950*/  LDS.128 R24, [R0] ;  /* 0x0000000000187984 */ /* 0x000f240000000c00 */
        /* <DEDUP_REMOVED lines=89> */
[----:B------:R1:W-:Y:S02]  /*cef0*/  STSM.16.M88.4 [R4], R132 ;  /* 0x0000008404007844 */ /* 0x0003e40000000200 */
[----:B------:R-:W-:Y:S01]  /*cf00*/  BAR.SYNC.DEFER_BLOCKING 0x0 ;  /* 0x0000000000007b1d */ /* 0x000fe20000010000 */
[----:B-1----:R-:W-:-:S04]  /*cf10*/  LEA R132, P6, R5, R2, 0x1 ;  /* 0x0000000205847211 */ /* 0x002fc800078c08ff */
[----:B------:R-:W-:Y:S01]  /*cf20*/  LEA.HI.X.SX32 R133, R5, R3, 0x1, P6 ;  /* 0x0000000305857211 */ /* 0x000fe200030f0eff */
[----:B------:R-:W-:Y:S01]  /*cf30*/  VIADD R5, R7, 0x5 ;  /* 0x0000000507057836 */ /* 0x000fe20000000000 */
[----:B------:R-:W-:-:S04]  /*cf40*/  LEA R134, P6, R6, R2, 0x1 ;  /* 0x0000000206867211 */ /* 0x000fc800078c08ff */
[C---:B------:R-:W-:Y:S01]  /*cf50*/  LEA.HI.X.SX32 R135, R6.reuse, R3, 0x1, P6 ;  /* 0x0000000306877211 */ /* 0x040fe200030f0eff */
[----:B------:R-:W1:Y:S01]  /*cf60*/  LDS.128 R116, [R0] ;  /* 0x0000000000747984 */ /* 0x000e620000000c00 */
[----:B------:R-:W-:Y:S06]  /*cf70*/  BAR.SYNC.DEFER_BLOCKING 0x0 ;  /* 0x0000000000007b1d */ /* 0x000fec0000010000 */
[----:B------:R2:W-:Y:S02]  /*cf80*/  STSM.16.M88.4 [R4], R136 ;  /* 0x0000008804007844 */ /* 0x0005e40000000200 */
[----:B------:R-:W-:Y:S01]  /*cf90*/  BAR.SYNC.DEFER_BLOCKING 0x0 ;  /* 0x0000000000007b1d */ /* 0x000fe20000010000 */
[----:B--2---:R-:W-:Y:S01]  /*cfa0*/  VIADD R136, R6, UR4 ;  /* 0x0000000406887c36 */ /* 0x004fe20008000000 */
[----:B------:R-:W-:-:S04]  /*cfb0*/  PRMT R137, R8, 0x7632, R137 ;  /* 0x0000763208897816 */ /* 0x000fc80000000089 */
[----:B------:R-:W-:Y:S01]  /*cfc0*/  ULDC UR4, c[0x0][0x248] ;  /* 0x0000920000047ab9 */ /* 0x000fe20000000800 */
[----:B------:R-:W-:Y:S01]  /*cfd0*/  VIADD R6, R7, 0x6 ;  /* 0x0000000607067836 */ /* 0x000fe20000000000 */
[----:B------:R-:W2:Y:S01]  /*cfe0*/  LDS.128 R120, [R0] ;  /* 0x0000000000787984 */ /* 0x000ea20000000c00 */
[----:B------:R-:W-:Y:S06]  /*cff0*/  BAR.SYNC.DEFER_BLOCKING 0x0 ;  /* 0x0000000000007b1d */ /* 0x000fec0000010000 */
[----:B------:R-:W-:Y:S02]  /*d000*/  STSM.16.M88.4 [R4], R140 ;  /* 0x0000008c04007844 */ /* 0x000fe40000000200 */
[----:B------:R-:W-:Y:S06]  /*d010*/  BAR.SYNC.DEFER_BLOCKING 0x0 ;  /* 0x0000000000007b1d */ /* 0x000fec0000010000 */
[----:B------:R-:W2:Y:S02]  /*d020*/  LDS.128 R124, [R0] ;  /* 0x00000000007c7984 */ /* 0x000ea40000000c00 */
[----:B------:R-:W-:Y:S06]  /*d030*/  BAR.SYNC.DEFER_BLOCKING 0x0 ;  /* 0x0000000000007b1d */ /* 0x000fec0000010000 */
[----:B------:R-:W-:Y:S02]  /*d040*/  STSM.16.M88.4 [R4], R144 ;  /* 0x0000009004007844 */ /* 0x000fe40000000200 */
[----:B------:R-:W-:Y:S06]  /*d050*/  BAR.SYNC.DEFER_BLOCKING 0x0 ;  /* 0x0000000000007b1d */ /* 0x000fec0000010000 */
[----:B------:R-:W2:Y:S02]  /*d060*/  LDS.128 R128, [R0] ;  /* 0x0000000000807984 */ /* 0x000ea40000000c00 */
[----:B------:R-:W-:Y:S06]  /*d070*/  BAR.SYNC.DEFER_BLOCKING 0x0 ;  /* 0x0000000000007b1d */ /* 0x000fec0000010000 */
[----:B------:R3:W-:Y:S02]  /*d080*/  STSM.16.M88.4 [R4], R148 ;  /* 0x0000009404007844 */ /* 0x0007e40000000200 */
[----:B------:R-:W-:Y:S01]  /*d090*/  BAR.SYNC.DEFER_BLOCKING 0x0 ;  /* 0x0000000000007b1d */ /* 0x000fe20000010000 */
[----:B---3--:R-:W-:-:S05]  /*d0a0*/  LEA R4, P6, R136, R2, 0x1 ;  /* 0x0000000288047211 */ /* 0x008fca00078c08ff */
[----:B------:R3:W-:Y:S01]  /*d0b0*/  @P4 STG.E.U16 desc[UR14][R132.64], R8 ;  /* 0x0000000884004986 */ /* 0x0007e2000c10150e */
[----:B------:R-:W-:Y:S01]  /*d0c0*/  ISETP.LT.AND P4, PT, R5, UR5, !P0 ;  /* 0x0000000505007c0c */ /* 0x000fe2000c781270 */
[----:B------:R-:W-:Y:S01]  /*d0d0*/  ULDC UR5, c[0x0][0x22c] ;  /* 0x00008b0000057ab9 */ /* 0x000fe20000000800 */
[C---:B------:R-:W-:Y:S01]  /*d0e0*/  LEA.HI.X.SX32 R5, R136.reuse, R3, 0x1, P6 ;  /* 0x0000000388057211 */ /* 0x040fe200030f0eff */
[----:B------:R-:W-:Y:S01]  /*d0f0*/  VIADD R136, R136, UR4 ;  /* 0x0000000488887c36 */ /* 0x000fe20008000000 */
[----:B------:R0:W-:Y:S01]  /*d100*/  @P5 STG.E.U16 desc[UR14][R134.64], R137 ;  /* 0x0000008986005986 */ /* 0x0001e2000c10150e */
[----:B------:R-:W-:Y:S01]  /*d110*/  ISETP.LT.AND P5, PT, R6, UR5, !P0 ;  /* 0x0000000506007c0c */ /* 0x000fe2000c7a1270 */
[----:B------:R-:W-:Y:S01]  /*d120*/  ULDC UR4, c[0x0][0x248] ;  /* 0x0000920000047ab9 */ /* 0x000fe20000000800 */
[----:B------:R-:W-:Y:S01]  /*d130*/  ULDC UR5, c[0x0][0x22c] ;  /* 0x00008b0000057ab9 */ /* 0x000fe20000000800 */
[----:B------:R4:W-:Y:S01]  /*d140*/  @P2 STG.E.U16 desc[UR14][R4.64], R9 ;  /* 0x0000000904002986 */ /* 0x0009e2000c10150e */
[C---:B------:R-:W-:Y:S01]  /*d150*/  VIADD R6, R136.reuse, UR4 ;  /* 0x0000000488067c36 */ /* 0x040fe20008000000 */
[----:B------:R-:W-:Y:S01]  /*d160*/  ULDC UR4, c[0x0][0x22c] ;  /* 0x00008b0000047ab9 */ /* 0x000fe20000000800 */
[----:B---3--:R-:W-:Y:S01]  /*d170*/  LEA R132, P2, R136, R2, 0x1 ;  /* 0x0000000288847211 */ /* 0x008fe200078408ff */
[----:B------:R-:W-:-:S03]  /*d180*/  VIADD R8, R7, 0x7 ;  /* 0x0000000707087836 */ /* 0x000fc60000000000 */
[-C--:B------:R-:W-:Y:S02]  /*d190*/  LEA.HI.X.SX32 R133, R136, R3.reuse, 0x1, P2 ;  /* 0x0000000388857211 */ /* 0x080fe400010f0eff */
[----:B0-----:R-:W-:Y:S02]  /*d1a0*/  PRMT R135, R9, 0x7632, R135 ;  /* 0x0000763209877816 */ /* 0x001fe40000000087 */
[----:B------:R-:W-:Y:S01]  /*d1b0*/  ISETP.LT.AND P2, PT, R8, UR5, !P0 ;  /* 0x0000000508007c0c */ /* 0x000fe2000c741270 */
[C---:B------:R-:W-:Y:S01]  /*d1c0*/  VIADD R8, R7.reuse, 0x8 ;  /* 0x0000000807087836 */ /* 0x040fe20000000000 */
[----:B------:R-:W-:Y:S01]  /*d1d0*/  LEA R134, P6, R6, R2, 0x1 ;  /* 0x0000000206867211 */ /* 0x000fe200078c08ff */
[----:B------:R0:W-:Y:S01]  /*d1e0*/  @P1 STG.E.U16 desc[UR14][R132.64], R135 ;  /* 0x0000008784001986 */ /* 0x0001e2000c10150e */
[C---:B----4-:R-:W-:Y:S01]  /*d1f0*/  VIADD R5, R7.reuse, 0x9 ;  /* 0x0000000907057836 */ /* 0x050fe20000000000 */
[----:B------:R-:W-:Y:S01]  /*d200*/  PRMT R9, R10, 0x7632, R9 ;  /* 0x000076320a097816 */ /* 0x000fe20000000009 */
[----:B------:R-:W-:Y:S01]  /*d210*/  ULDC UR5, c[0x0][0x22c] ;  /* 0x00008b0000057ab9 */ /* 0x000fe20000000800 */
[----:B------:R-:W-:Y:S01]  /*d220*/  ISETP.LT.AND P1, PT, R8, UR4, !P0 ;  /* 0x0000000408007c0c */ /* 0x000fe2000c721270 */
[----:B------:R-:W-:Y:S01]  /*d230*/  ULDC UR4, c[0x0][0x248] ;  /* 0x0000920000047ab9 */ /* 0x000fe20000000800 */
[----:B------:R-:W-:Y:S01]  /*d240*/  VIADD R8, R7, 0xa ;  /* 0x0000000a07087836 */ /* 0x000fe20000000000 */
[C---:B0-----:R-:W-:Y:S01]  /*d250*/  LEA.HI.X.SX32 R135, R6.reuse, R3, 0x1, P6 ;  /* 0x0000000306877211 */ /* 0x041fe200030f0eff */
[----:B------:R-:W-:Y:S01]  /*d260*/  VIADD R6, R6, UR4 ;  /* 0x0000000406067c36 */ /* 0x000fe20008000000 */
[----:B------:R-:W-:-:S03]  /*d270*/  ULDC UR4, c[0x0][0x22c] ;  /* 0x00008b0000047ab9 */ /* 0x000fc60000000800 */
[----:B------:R0:W-:Y:S01]  /*d280*/  @P3 STG.E.U16 desc[UR14][R134.64], R10 ;  /* 0x0000000a86003986 */ /* 0x0001e2000c10150e */
[CC--:B------:R-:W-:Y:S02]  /*d290*/  LEA R4, P6, R6.reuse, R2.reuse, 0x1 ;  /* 0x0000000206047211 */ /* 0x0c0fe400078c08ff */
[----:B------:R-:W-:Y:S01]  /*d2a0*/  ISETP.LT.AND P3, PT, R5, UR4, !P0 ;  /* 0x0000000405007c0c */ /* 0x000fe2000c761270 */
[----:B------:R-:W-:Y:S01]  /*d2b0*/  ULDC UR4, c[0x0][0x248] ;  /* 0x0000920000047ab9 */ /* 0x000fe20000000800 */
[CC--:B------:R-:W-:Y:S01]  /*d2c0*/  LEA.HI.X.SX32 R5, R6.reuse, R3.reuse, 0x1, P6 ;  /* 0x0000000306057211 */ /* 0x0c0fe200030f0eff */
[----:B------:R-:W-:Y:S01]  /*d2d0*/  VIADD R6, R6, UR4 ;  /* 0x0000000406067c36 */ /* 0x000fe20008000000 */
[----:B------:R-:W-:Y:S01]  /*d2e0*/  ULDC UR4, c[0x0][0x248] ;  /* 0x0000920000047ab9 */ /* 0x000fe20000000800 */
[----:B------:R-:W-:Y:S01]  /*d2f0*/  ISETP.LT.AND P6, PT, R8, UR5, !P0 ;  /* 0x0000000508007c0c */ /* 0x000fe2000c7c1270 */
[----:B------:R-:W-:Y:S01]  /*d300*/  ULDC UR5, c[0x0][0x248] ;  /* 0x0000920000057ab9 */ /* 0x000fe20000000800 */
[----:B------:R3:W-:Y:S01]  /*d310*/  @P4 STG.E.U16 desc[UR14][R4.64], R9 ;  /* 0x0000000904004986 */ /* 0x0007e2000c10150e */
[CC--:B------:R-:W-:Y:S01]  /*d320*/  LEA R8, P4, R6.reuse, R2.reuse, 0x1 ;  /* 0x0000000206087211 */ /* 0x0c0fe200078808ff */
[C---:B0-----:R-:W-:Y:S01]  /*d330*/  VIADD R10, R6.reuse, UR4 ;  /* 0x00000004060a7c36 */ /* 0x041fe20008000000 */
[----:B------:R-:W-:Y:S01]  /*d340*/  ULDC UR4, c[0x0][0x22c] ;  /* 0x00008b0000047ab9 */ /* 0x000fe20000000800 */
[----:B------:R-:W-:Y:S01]  /*d350*/  VIADD R134, R7, 0xb ;  /* 0x0000000b07867836 */ /* 0x000fe20000000000 */
[-C--:B---3--:R-:W-:Y:S01]  /*d360*/  LEA.HI.X.SX32 R9, R6, R3.reuse, 0x1, P4 ;  /* 0x0000000306097211 */ /* 0x088fe200020f0eff */
[C---:B------:R-:W-:Y:S01]  /*d370*/  VIADD R6, R10.reuse, UR5 ;  /* 0x000000050a067c36 */ /* 0x040fe20008000000 */
[CC--:B------:R-:W-:Y:S01]  /*d380*/  LEA R132, P4, R10.reuse, R2.reuse, 0x1 ;  /* 0x000000020a847211 */ /* 0x0c0fe200078808ff */
[----:B------:R-:W-:Y:S01]  /*d390*/  ULDC UR5, c[0x0][0x22c] ;  /* 0x00008b0000057ab9 */ /* 0x000fe20000000800 */
[----:B------:R-:W-:Y:S01]  /*d3a0*/  PRMT R5, R11, 0x7632, R5 ;  /* 0x000076320b057816 */ /* 0x000fe20000000005 */
[----:B------:R-:W-:Y:S01]  /*d3b0*/  @P5 STG.E.U16 desc[UR14][R8.64], R11 ;  /* 0x0000000b08005986 */ /* 0x000fe2000c10150e */
[----:B------:R-:W-:Y:S01]  /*d3c0*/  LEA.HI.X.SX32 R133, R10, R3, 0x1, P4 ;  /* 0x000000030a857211 */ /* 0x000fe200020f0eff */
[----:B------:R-:W-:Y:S01]  /*d3d0*/  VIADD R10, R7, 0xc ;  /* 0x0000000c070a7836 */ /* 0x000fe20000000000 */
[----:B------:R-:W-:-:S02]  /*d3e0*/  LEA R4, P4, R6, R2, 0x1 ;  /* 0x0000000206047211 */ /* 0x000fc400078808ff */
[----:B------:R-:W-:Y:S01]  /*d3f0*/  ISETP.LT.AND P5, PT, R134, UR4, !P0 ;  /* 0x0000000486007c0c */ /* 0x000fe2000c7a1270 */
[----:B------:R0:W-:Y:S01]  /*d400*/  @P2 STG.E.U16 desc[UR14][R132.64], R5 ;  /* 0x0000000584002986 */ /* 0x0001e2000c10150e */
[----:B------:R-:W-:Y:S01]  /*d410*/  ULDC UR4, c[0x0][0x22c] ;  /* 0x00008b0000047ab9 */ /* 0x000fe20000000800 */
[----:B0-----:R-:W-:Y:S02]  /*d420*/  LEA.HI.X.SX32 R5, R6, R3, 0x1, P4 ;  /* 0x0000000306057211 */ /* 0x001fe400020f0eff */
[----:B------:R-:W-:Y:S01]  /*d430*/  ISETP.LT.AND P4, PT, R10, UR4, !P0 ;  /* 0x000000040a007c0c */ /* 0x000fe2000c781270 */
[----:B------:R-:W-:Y:S01]  /*d440*/  ULDC UR4, c[0x0][0x248] ;  /* 0x0000920000047ab9 */ /* 0x000fe20000000800 */
[----:B------:R-:W-:Y:S01]  /*d450*/  VIADD R10, R7, 0xd ;  /* 0x0000000d070a7836 */ /* 0x000fe20000000000 */
[----:B------:R0:W-:Y:S01]  /*d460*/  @P1 STG.E.U16 desc[UR14][R4.64], R12 ;  /* 0x0000000c04001986 */ /* 0x0001e2000c10150e */
[----:B------:R-:W-:Y:S01]  /*d470*/  VIADD R6, R6, UR4 ;  /* 0x0000000406067c36 */ /* 0x000fe20008000000 */
[----:B------:R-:W-:-:S02]  /*d480*/  ULDC UR4, c[0x0][0x22c] ;  /* 0x00008b0000047ab9 */ /* 0x000fc40000000800 */
[----:B------:R-:W-:Y:S01]  /*d490*/  ISETP.LT.AND P2, PT, R10, UR4, !P0 ;  /* 0x000000040a007c0c */ /* 0x000fe2000c741270 */
[----:B------:R-:W-:Y:S01]  /*d4a0*/  ULDC UR4, c[0x0][0x248] ;  /* 0x0000920000047ab9 */ /* 0x000fe20000000800 */
[----:B------:R-:W-:Y:S01]  /*d4b0*/  LEA R8, P1, R6, R2, 0x1 ;  /* 0x0000000206087211 */ /* 0x000fe200078208ff */
[----:B------:R-:W-:-:S03]  /*d4c0*/  VIADD R10, R7, 0xe ;  /* 0x0000000e070a7836 */ /* 0x000fc60000000000 */
[C---:B------:R-:W-:Y:S01]  /*d4d0*/  LEA.HI.X.SX32 R9, R6.reuse, R3, 0x1, P1 ;  /* 0x0000000306097211 */ /* 0x040fe200008f0eff */
[----:B------:R-:W-:Y:S01]  /*d4e0*/  VIADD R6, R6, UR4 ;  /* 0x0000000406067c36 */ /* 0x000fe20008000000 */
[----:B0-----:R-:W-:Y:S01]  /*d4f0*/  PRMT R5, R12, 0x7632, R5 ;  /* 0x000076320c057816 */ /* 0x001fe20000000005 */
[----:B------:R-:W-:Y:S01]  /*d500*/  ULDC UR4, c[0x0][0x248] ;  /* 0x0000920000047ab9 */ /* 0x000fe20000000800 */
[----:B------:R-:W-:Y:S01]  /*d510*/  ISETP.LT.AND P1, PT, R10, UR5, !P0 ;  /* 0x000000050a007c0c */ /* 0x000fe2000c721270 */
[C---:B------:R-:W-:Y:S01]  /*d520*/  VIADD R11, R6.reuse, UR4 ;  /* 0x00000004060b7c36 */ /* 0x040fe20008000000 */
[----:B------:R-:W-:Y:S01]  /*d530*/  ULDC UR4, c[0x0][0x248] ;  /* 0x0000920000047ab9 */ /* 0x000fe20000000800 */
[----:B------:R0:W-:Y:S01]  /*d540*/  @P3 STG.E.U16 desc[UR14][R8.64], R5 ;  /* 0x0000000508003986 */ /* 0x0001e2000c10150e */
[----:B------:R-:W-:Y:S01]  /*d550*/  LEA R4, P3, R6, R2, 0x1 ;  /* 0x0000000206047211 */ /* 0x000fe200078608ff */
[----:B------:R-:W-:Y:S01]  /*d560*/  VIADD R12, R7, 0xf ;  /* 0x0000000f070c7836 */ /* 0x000fe20000000000 */
[----:B------:R-:W-:-:S02]  /*d570*/  ULDC UR5, c[0x0][0x22c] ;  /* 0x00008b0000057ab9 */ /* 0x000fc40000000800 */
[-C--:B0-----:R-:W-:Y:S01]  /*d580*/  LEA.HI.X.SX32 R5, R6, R3.reuse, 0x1, P3 ;  /* 0x0000000306057211 */ /* 0x081fe200018f0eff */
[C---:B------:R-:W-:Y:S01]  /*d590*/  VIADD R6, R11.reuse, UR4 ;  /* 0x000000040b067c36 */ /* 0x040fe20008000000 */
[-C--:B------:R-:W-:Y:S01]  /*d5a0*/  LEA R10, P3, R11, R2.reuse, 0x1 ;  /* 0x000000020b0a7211 */ /* 0x080fe200078608ff */
[----:B------:R-:W-:Y:S01]  /*d5b0*/  ULDC UR4, c[0x0][0x248] ;  /* 0x0000920000047ab9 */ /* 0x000fe20000000800 */
[----:B------:R-:W-:Y:S01]  /*d5c0*/  PRMT R9, R13, 0x7632, R9 ;  /* 0x000076320d097816 */ /* 0x000fe20000000009 */
[----:B------:R0:W-:Y:S01]  /*d5d0*/  @P6 STG.E.U16 desc[UR14][R4.64], R13 ;  /* 0x0000000d04006986 */ /* 0x0001e2000c10150e */
[-C--:B------:R-:W-:Y:S02]  /*d5e0*/  LEA.HI.X.SX32 R11, R11, R3.reuse, 0x1, P3 ;  /* 0x000000030b0b7211 */ /* 0x080fe400018f0eff */
[-C--:B------:R-:W-:Y:S02]  /*d5f0*/  LEA R8, P6, R6, R2.reuse, 0x1 ;  /* 0x0000000206087211 */ /* 0x080fe400078c08ff */
[----:B------:R-:W-:Y:S01]  /*d600*/  ISETP.LT.AND P3, PT, R12, UR5, !P0 ;  /* 0x000000050c007c0c */ /* 0x000fe2000c761270 */
[----:B------:R3:W-:Y:S01]  /*d610*/  @P5 STG.E.U16 desc[UR14][R10.64], R9 ;  /* 0x000000090a005986 */ /* 0x0007e2000c10150e */
[C---:B------:R-:W-:Y:S01]  /*d620*/  VIADD R12, R7.reuse, 0x10 ;  /* 0x00000010070c7836 */ /* 0x040fe20000000000 */
[----:B------:R-:W-:Y:S01]  /*d630*/  ULDC UR5, c[0x0][0x22c] ;  /* 0x00008b0000057ab9 */ /* 0x000fe20000000800 */
[C---:B0-----:R-:W-:Y:S01]  /*d640*/  VIADD R13, R7.reuse, 0x15 ;  /* 0x00000015070d7836 */ /* 0x041fe20000000000 */
[CC--:B---3--:R-:W-:Y:S01]  /*d650*/  LEA.HI.X.SX32 R9, R6.reuse, R3.reuse, 0x1, P6 ;  /* 0x0000000306097211 */ /* 0x0c8fe200030f0eff */
[----:B------:R-:W-:Y:S01]  /*d660*/  VIADD R6, R6, UR4 ;  /* 0x0000000406067c36 */ /* 0x000fe20008000000 */
[----:B------:R-:W-:Y:S01]  /*d670*/  ULDC UR4, c[0x0][0x248] ;  /* 0x0000920000047ab9 */ /* 0x000fe20000000800 */
[----:B------:R-:W-:Y:S01]  /*d680*/  ISETP.LT.AND P6, PT, R12, UR5, !P0 ;  /* 0x000000050c007c0c */ /* 0x000fe2000c7c1270 */
[C---:B------:R-:W-:Y:S01]  /*d690*/  VIADD R10, R7.reuse, 0x11 ;  /* 0x00000011070a7836 */ /* 0x040fe20000000000 */
[----:B------:R0:W-:Y:S01]  /*d6a0*/  @P4 STG.E.U16 desc[UR14][R8.64], R14 ;  /* 0x0000000e08004986 */ /* 0x0001e2000c10150e */
[CC--:B------:R-:W-:Y:S01]  /*d6b0*/  LEA R4, P4, R6.reuse, R2.reuse, 0x1 ;  /* 0x0000000206047211 */ /* 0x0c0fe200078808ff */
[C---:B------:R-:W-:Y:S01]  /*d6c0*/  VIADD R12, R6.reuse, UR4 ;  /* 0x00000004060c7c36 */ /* 0x040fe20008000000 */
[----:B------:R-:W-:Y:S01]  /*d6d0*/  ULDC UR5, c[0x0][0x22c] ;  /* 0x00008b0000057ab9 */ /* 0x000fe20000000800 */
[----:B------:R-:W-:Y:S01]  /*d6e0*/  ULDC UR4, c[0x0][0x22c] ;  /* 0x00008b0000047ab9 */ /* 0x000fe20000000800 */
[----:B------:R-:W-:Y:S01]  /*d6f0*/  LEA.HI.X.SX32 R5, R6, R3, 0x1, P4 ;  /* 0x0000000306057211 */ /* 0x000fe200020f0eff */
[----:B------:R-:W-:Y:S01]  /*d700*/  VIADD R6, R7, 0x12 ;  /* 0x0000001207067836 */ /* 0x000fe20000000000 */
[----:B------:R-:W-:Y:S01]  /*d710*/  ISETP.LT.AND P5, PT, R10, UR5, !P0 ;  /* 0x000000050a007c0c */ /* 0x000fe2000c7a1270 */
[----:B------:R-:W-:Y:S01]  /*d720*/  ULDC UR5, c[0x0][0x22c] ;  /* 0x00008b0000057ab9 */ /* 0x000fe20000000800 */
[----:B------:R-:W-:-:S02]  /*d730*/  LEA R10, P4, R12, R2, 0x1 ;  /* 0x000000020c0a7211 */ /* 0x000fc400078808ff */
[----:B0-----:R-:W-:Y:S01]  /*d740*/  PRMT R9, R14, 0x7632, R9 ;  /* 0x000076320e097816 */ /* 0x001fe20000000009 */
[----:B------:R-:W-:Y:S01]  /*d750*/  VIADD R14, R7, 0xff ;  /* 0x000000ff070e7836 */ /* 0x000fe20000000000 */
[----:B------:R-:W-:-:S03]  /*d760*/  LEA.HI.X.SX32 R11, R12, R3, 0x1, P4 ;  /* 0x000000030c0b7211 */ /* 0x000fc600020f0eff */
[----:B------:R0:W-:Y:S01]  /*d770*/  @P2 STG.E.U16 desc[UR14][R4.64], R9 ;  /* 0x0000000904002986 */ /* 0x0001e2000c10150e */
[----:B------:R-:W-:Y:S01]  /*d780*/  ISETP.LT.AND P2, PT, R6, UR4, !P0 ;  /* 0x0000000406007c0c */ /* 0x000fe2000c741270 */
[----:B------:R-:W-:Y:S01]  /*d790*/  ULDC UR4, c[0x0][0x248] ;  /* 0x0000920000047ab9 */ /* 0x000fe20000000800 */
[----:B------:R-:W-:Y:S01]  /*d7a0*/  VIADD R6, R7, 0x13 ;  /* 0x0000001307067836 */ /* 0x000fe20000000000 */
[----:B------:R3:W-:Y:S01]  /*d7b0*/  @P1 STG.E.U16 desc[UR14][R10.64], R15 ;  /* 0x0000000f0a001986 */ /* 0x0007e2000c10150e */
[----:B------:R-:W-:Y:S01]  /*d7c0*/  VIADD R12, R12, UR4 ;  /* 0x000000040c0c7c36 */ /* 0x000fe20008000000 */
[----:B------:R-:W-:Y:S02]  /*d7d0*/  ULDC UR4, c[0x0][0x22c] ;  /* 0x00008b0000047ab9 */ /* 0x000fe40000000800 */
[----:B------:R-:W-:Y:S01]  /*d7e0*/  ISETP.LT.AND P1, PT, R6, UR4, !P0 ;  /* 0x0000000406007c0c */ /* 0x000fe2000c721270 */
[----:B------:R-:W-:Y:S01]  /*d7f0*/  ULDC UR4, c[0x0][0x248] ;  /* 0x0000920000047ab9 */ /* 0x000fe20000000800 */
[----:B------:R-:W-:-:S02]  /*d800*/  LEA R8, P4, R12, R2, 0x1 ;  /* 0x000000020c087211 */ /* 0x000fc400078808ff */
[----:B0-----:R-:W-:Y:S01]  /*d810*/  PRMT R5, R15, 0x7632, R5 ;  /* 0x000076320f057816 */ /* 0x001fe20000000005 */
[C---:B------:R-:W-:Y:S01]  /*d820*/  VIADD R4, R7.reuse, 0x14 ;  /* 0x0000001407047836 */ /* 0x040fe20000000000 */
[CC--:B------:R-:W-:Y:S01]  /*d830*/  LEA.HI.X.SX32 R9, R12.reuse, R3.reuse, 0x1, P4 ;  /* 0x000000030c097211 */ /* 0x0c0fe200020f0eff */
[----:B------:R-:W-:Y:S01]  /*d840*/  VIADD R12, R12, UR4 ;  /* 0x000000040c0c7c36 */ /* 0x000fe20008000000 */
[----:B------:R-:W-:Y:S01]  /*d850*/  ULDC UR4, c[0x0][0x248] ;  /* 0x0000920000047ab9 */ /* 0x000fe20000000800 */
[C---:B---3--:R-:W-:Y:S01]  /*d860*/  VIADD R15, R7.reuse, 0xfe ;  /* 0x000000fe070f7836 */ /* 0x048fe20000000000 */
[----:B------:R-:W-:Y:S01]  /*d870*/  ISETP.LT.AND P4, PT, R4, UR5, !P0 ;  /* 0x0000000504007c0c */ /* 0x000fe2000c781270 */
[----:B------:R0:W-:Y:S01]  /*d880*/  @P3 STG.E.U16 desc[UR14][R8.64], R5 ;  /* 0x0000000508003986 */ /* 0x0001e2000c10150e */
[CC--:B------:R-:W-:Y:S01]  /*d890*/  LEA R4, P3, R12.reuse, R2.reuse, 0x1 ;  /* 0x000000020c047211 */ /* 0x0c0fe200078608ff */
[C---:B------:R-:W-:Y:S01]  /*d8a0*/  VIADD R6, R12.reuse, UR4 ;  /* 0x000000040c067c36 */ /* 0x040fe20008000000 */
[----:B------:R-:W-:Y:S01]  /*d8b0*/  ULDC UR4, c[0x0][0x248] ;  /* 0x0000920000047ab9 */ /* 0x000fe20000000800 */
[----:B------:R-:W-:Y:S01]  /*d8c0*/  ULDC UR5, c[0x0][0x22c] ;  /* 0x00008b0000057ab9 */ /* 0x000fe20000000800 */
[-C--:B0-----:R-:W-:Y:S01]  /*d8d0*/  LEA.HI.X.SX32 R5, R12, R3.reuse, 0x1, P3 ;  /* 0x000000030c057211 */ /* 0x081fe200018f0eff */
[C---:B------:R-:W-:Y:S01]  /*d8e0*/  VIADD R12, R6.reuse, UR4 ;  /* 0x00000004060c7c36 */ /* 0x040fe20008000000 */
[-C--:B------:R-:W-:Y:S01]  /*d8f0*/  LEA R10, P3, R6, R2.reuse, 0x1 ;  /* 0x00000002060a7211 */ /* 0x080fe200078608ff */
        /* <DEDUP_REMOVED lines=9> */
[C---:B------:R-:W-:Y:S01]  /*d990*/  VIADD R13, R7.reuse, 0x25 ;  /* 0x00000025070d7836 */ /* 0x040fe20000000000 */
[----:B------:R-:W-:Y:S01]  /*d9a0*/  ISETP.LT.AND P5, PT, R6, UR5, !P0 ;  /* 0x0000000506007c0c */ /* 0x000fe2000c7a1270 */
[----:B------:R-:W-:Y:S01]  /*d9b0*/  ULDC UR5, c[0x0][0x22c] ;  /* 0x00008b0000057ab9 */ /* 0x000fe20000000800 */
[C---:B0-----:R-:W-:Y:S01]  /*d9c0*/  LEA.HI.X.SX32 R9, R12.reuse, R3, 0x1, P6 ;  /* 0x000000030c097211 */ /* 0x041fe200030f0eff */
[----:B------:R-:W-:Y:S01]  /*d9d0*/  VIADD R12, R12, UR4 ;  /* 0x000000040c0c7c36 */ /* 0x000fe20008000000 */
[----:B------:R-:W-:Y:S01]  /*d9e0*/  ULDC UR4, c[0x0][0x248] ;  /* 0x0000920000047ab9 */ /* 0x000fe20000000800 */
[----:B------:R-:W-:Y:S01]  /*d9f0*/  VIADD R10, R7, 0x17 ;  /* 0x00000017070a7836 */ /* 0x000fe20000000000 */
[----:B------:R-:W-:Y:S01]  /*da00*/  PRMT R11, R17, 0x7632, R11 ;  /* 0x00007632110b7816 */ /* 0x000fe2000000000b */
[----:B------:R0:W-:Y:S01]  /*da10*/  @P2 STG.E.U16 desc[UR14][R8.64], R17 ;  /* 0x0000001108002986 */ /* 0x0001e2000c10150e */
[C---:B------:R-:W-:Y:S01]  /*da20*/  LEA R4, P2, R12.reuse, R2, 0x1 ;  /* 0x000000020c047211 */ /* 0x040fe200078408ff */
[----:B------:R-:W-:Y:S01]  /*da30*/  VIADD R6, R12, UR4 ;  /* 0x000000040c067c36 */ /* 0x000fe20008000000 */
[----:B------:R-:W-:-:S02]  /*da40*/  ULDC UR4, c[0x0][0x22c] ;  /* 0x00008b0000047ab9 */ /* 0x000fc40000000800 */
[-C--:B------:R-:W-:Y:S01]  /*da50*/  LEA.HI.X.SX32 R5, R12, R3.reuse, 0x1, P2 ;  /* 0x000000030c057211 */ /* 0x080fe200010f0eff */
[C---:B------:R-:W-:Y:S01]  /*da60*/  VIADD R12, R7.reuse, 0x18 ;  /* 0x00000018070c7836 */ /* 0x040fe20000000000 */
[----:B------:R-:W-:Y:S01]  /*da70*/  ISETP.LT.AND P2, PT, R10, UR5, !P0 ;  /* 0x000000050a007c0c */ /* 0x000fe2000c741270 */
[----:B------:R-:W-:Y:S01]  /*da80*/  ULDC UR5, c[0x0][0x22c] ;  /* 0x00008b0000057ab9 */ /* 0x000fe20000000800 */
[-C--:B------:R-:W-:Y:S01]  /*da90*/  LEA R10, P6, R6, R2.reuse, 0x1 ;  /* 0x00000002060a7211 */ /* 0x080fe200078c08ff */
[----:B------:R3:W-:Y:S01]  /*daa0*/  @P1 STG.E.U16 desc[UR14][R4.64], R11 ;  /* 0x0000000b04001986 */ /* 0x0007e2000c10150e */
[----:B------:R-:W-:Y:S01]  /*dab0*/  ISETP.LT.AND P1, PT, R12, UR4, !P0 ;  /* 0x000000040c007c0c */ /* 0x000fe2000c721270 */
[----:B------:R-:W-:Y:S01]  /*dac0*/  ULDC UR4, c[0x0][0x248] ;  /* 0x0000920000047ab9 */ /* 0x000fe20000000800 */
[C---:B0-----:R-:W-:Y:S02]  /*dad0*/  VIADD R9, R7.reuse, 0x19 ;  /* 0x0000001907097836 */ /* 0x041fe40000000000 */
[C---:B------:R-:W-:Y:S01]  /*dae0*/  VIADD R12, R7.reuse, 0x1b ;  /* 0x0000001b070c7836 */ /* 0x040fe20000000000 */
[C---:B---3--:R-:W-:Y:S01]  /*daf0*/  LEA.HI.X.SX32 R11, R6.reuse, R3, 0x1, P6 ;  /* 0x00000003060b7211 */ /* 0x048fe200030f0eff */
[----:B------:R-:W-:Y:S01]  /*db00*/  VIADD R6, R6, UR4 ;  /* 0x0000000406067c36 */ /* 0x000fe20008000000 */
[----:B------:R-:W-:Y:S01]  /*db10*/  ULDC UR4, c[0x0][0x22c] ;  /* 0x00008b0000047ab9 */ /* 0x000fe20000000800 */
[----:B------:R-:W-:Y:S01]  /*db20*/  PRMT R5, R18, 0x7632, R5 ;  /* 0x0000763212057816 */ /* 0x000fe20000000005 */
[----:B------:R-:W-:Y:S01]  /*db30*/  VIADD R4, R7, 0x1a ;  /* 0x0000001a07047836 */ /* 0x000fe20000000000 */
[----:B------:R0:W-:Y:S01]  /*db40*/  @P4 STG.E.U16 desc[UR14][R10.64], R18 ;  /* 0x000000120a004986 */ /* 0x0001e2000c10150e */
[----:B------:R-:W-:-:S02]  /*db50*/  LEA R8, P6, R6, R2, 0x1 ;  /* 0x0000000206087211 */ /* 0x000fc400078c08ff */
[----:B------:R-:W-:Y:S01]  /*db60*/  ISETP.LT.AND P4, PT, R9, UR4, !P0 ;  /* 0x0000000409007c0c */ /* 0x000fe2000c781270 */
[----:B------:R-:W-:Y:S01]  /*db70*/  ULDC UR4, c[0x0][0x248] ;  /* 0x0000920000047ab9 */ /* 0x000fe20000000800 */
[C---:B------:R-:W-:Y:S01]  /*db80*/  LEA.HI.X.SX32 R9, R6.reuse, R3, 0x1, P6 ;  /* 0x0000000306097211 */ /* 0x040fe200030f0eff */
[----:B------:R-:W-:Y:S01]  /*db90*/  VIADD R6, R6, UR4 ;  /* 0x0000000406067c36 */ /* 0x000fe20008000000 */
[----:B------:R-:W-:Y:S01]  /*dba0*/  ULDC UR4, c[0x0][0x248] ;  /* 0x0000920000047ab9 */ /* 0x000fe20000000800 */
[----:B------:R-:W-:Y:S01]  /*dbb0*/  ISETP.LT.AND P6, PT, R4, UR5, !P0 ;  /* 0x0000000504007c0c */ /* 0x000fe2000c7c1270 */
[----:B------:R-:W-:Y:S01]  /*dbc0*/  ULDC UR5, c[0x0][0x248] ;  /* 0x0000920000057ab9 */ /* 0x000fe20000000800 */
[----:B------:R3:W-:Y:S01]  /*dbd0*/  @P3 STG.E.U16 desc[UR14][R8.64], R5 ;  /* 0x0000000508003986 */ /* 0x0007e2000c10150e */
[C---:B------:R-:W-:Y:S01]  /*dbe0*/  LEA R4, P3, R6.reuse, R2, 0x1 ;  /* 0x0000000206047211 */ /* 0x040fe200078608ff */
[----:B0-----:R-:W-:Y:S01]  /*dbf0*/  VIADD R11, R6, UR4 ;  /* 0x00000004060b7c36 */ /* 0x001fe20008000000 */
[----:B------:R-:W-:-:S02]  /*dc00*/  ULDC UR4, c[0x0][0x22c] ;  /* 0x00008b0000047ab9 */ /* 0x000fc40000000800 */
[-C--:B---3--:R-:W-:Y:S01]  /*dc10*/  LEA.HI.X.SX32 R5, R6, R3.reuse, 0x1, P3 ;  /* 0x0000000306057211 */ /* 0x088fe200018f0eff */
[C---:B------:R-:W-:Y:S01]  /*dc20*/  VIADD R6, R11.reuse, UR5 ;  /* 0x000000050b067c36 */ /* 0x040fe20008000000 */
[-C--:B------:R-:W-:Y:S01]  /*dc30*/  LEA R10, P3, R11, R2.reuse, 0x1 ;  /* 0x000000020b0a7211 */ /* 0x080fe200078608ff */
[----:B------:R-:W-:Y:S01]  /*dc40*/  ULDC UR5, c[0x0][0x22c] ;  /* 0x00008b0000057ab9 */ /* 0x000fe20000000800 */
[----:B------:R-:W-:Y:S01]  /*dc50*/  PRMT R9, R19, 0x7632, R9 ;  /* 0x0000763213097816 */ /* 0x000fe20000000009 */
[----:B------:R-:W-:Y:S01]  /*dc60*/  @P5 STG.E.U16 desc[UR14][R4.64], R19 ;  /* 0x0000001304005986 */ /* 0x000fe2000c10150e */
[----:B------:R-:W-:Y:S02]  /*dc70*/  LEA.HI.X.SX32 R11, R11, R3, 0x1, P3 ;  /* 0x000000030b0b7211 */ /* 0x000fe400018f0eff */
[----:B------:R-:W-:Y:S01]  /*dc80*/  ISETP.LT.AND P5, PT, R12, UR4, !P0 ;  /* 0x000000040c007c0c */ /* 0x000fe2000c7a1270 */
[----:B------:R-:W-:Y:S01]  /*dc90*/  VIADD R12, R7, 0x1c ;  /* 0x0000001c070c7836 */ /* 0x000fe20000000000 */
[----:B------:R-:W-:Y:S01]  /*dca0*/  LEA R8, P3, R6, R2, 0x1 ;  /* 0x0000000206087211 */ /* 0x000fe200078608ff */
[----:B------:R0:W-:Y:S01]  /*dcb0*/  @P2 STG.E.U16 desc[UR14][R10.64], R9 ;  /* 0x000000090a002986 */ /* 0x0001e2000c10150e */
[----:B------:R-:W-:-:S03]  /*dcc0*/  ULDC UR4, c[0x0][0x22c] ;  /* 0x00008b0000047ab9 */ /* 0x000fc60000000800 */
[----:B------:R3:W4:Y:S01]  /*dcd0*/  LDS.128 R16, [R0] ;  /* 0x0000000000107984 */ /* 0x0007220000000c00 */
[----:B0-----:R-:W-:Y:S01]  /*dce0*/  LEA.HI.X.SX32 R9, R6, R3, 0x1, P3 ;  /* 0x0000000306097211 */ /* 0x001fe200018f0eff */
[C---:B------:R-:W-:Y:S01]  /*dcf0*/  VIADD R10, R7.reuse, 0x1e ;  /* 0x0000001e070a7836 */ /* 0x040fe20000000000 */
[----:B------:R-:W-:Y:S01]  /*dd00*/  ISETP.LT.AND P3, PT, R12, UR4, !P0 ;  /* 0x000000040c007c0c */ /* 0x000fe2000c761270 */
[----:B------:R-:W-:Y:S01]  /*dd10*/  ULDC UR4, c[0x0][0x248] ;  /* 0x0000920000047ab9 */ /* 0x000fe20000000800 */
[C---:B------:R-:W-:Y:S01]  /*dd20*/  VIADD R12, R7.reuse, 0x1d ;  /* 0x0000001d070c7836 */ /* 0x040fe20000000000 */
[----:B------:R0:W-:Y:S01]  /*dd30*/  @P1 STG.E.U16 desc[UR14][R8.64], R20 ;  /* 0x0000001408001986 */ /* 0x0001e2000c10150e */
[----:B------:R-:W-:Y:S01]  /*dd40*/  VIADD R6, R6, UR4 ;  /* 0x0000000406067c36 */ /* 0x000fe20008000000 */
[----:B------:R-:W-:Y:S01]  /*dd50*/  ULDC UR4, c[0x0][0x22c] ;  /* 0x00008b0000047ab9 */ /* 0x000fe20000000800 */
[C---:B---3--:R-:W-:Y:S01]  /*dd60*/  VIADD R0, R7.reuse, 0xfb ;  /* 0x000000fb07007836 */ /* 0x048fe20000000000 */
        /* <DEDUP_REMOVED lines=13> */
[----:B------:R-:W-:-:S03]  /*de40*/  ULDC UR5, c[0x0][0x22c] ;  /* 0x00008b0000057ab9 */ /* 0x000fc60000000800 */
[-C--:B0-----:R-:W-:Y:S01]  /*de50*/  LEA.HI.X.SX32 R9, R6, R3.reuse, 0x1, P4 ;  /* 0x0000000306097211 */ /* 0x081fe200020f0eff */
[C---:B------:R-:W-:Y:S01]  /*de60*/  VIADD R6, R11.reuse, UR4 ;  /* 0x000000040b067c36 */ /* 0x040fe20008000000 */
[-C--:B------:R-:W-:Y:S01]  /*de70*/  LEA R10, P4, R11, R2.reuse, 0x1 ;  /* 0x000000020b0a7211 */ /* 0x080fe200078808ff */
[----:B------:R-:W-:Y:S01]  /*de80*/  ULDC UR4, c[0x0][0x248] ;  /* 0x0000920000047ab9 */ /* 0x000fe20000000800 */
[----:B------:R-:W-:Y:S01]  /*de90*/  PRMT R5, R21, 0x7632, R5 ;  /* 0x0000763215057816 */ /* 0x000fe20000000005 */
[----:B------:R-:W-:Y:S01]  /*dea0*/  @P6 STG.E.U16 desc[UR14][R8.64], R21 ;  /* 0x0000001508006986 */ /* 0x000fe2000c10150e */
[-C--:B------:R-:W-:Y:S02]  /*deb0*/  LEA.HI.X.SX32 R11, R11, R3.reuse, 0x1, P4 ;  /* 0x000000030b0b7211 */ /* 0x080fe400020f0eff */
[-C--:B------:R-:W-:Y:S02]  /*dec0*/  LEA R4, P6, R6, R2.reuse, 0x1 ;  /* 0x0000000206047211 */ /* 0x080fe400078c08ff */
[----:B------:R-:W-:Y:S01]  /*ded0*/  ISETP.LT.AND P4, PT, R12, UR5, !P0 ;  /* 0x000000050c007c0c */ /* 0x000fe2000c781270 */
[----:B------:R0:W-:Y:S01]  /*dee0*/  @P5 STG.E.U16 desc[UR14][R10.64], R5 ;  /* 0x000000050a005986 */ /* 0x0001e2000c10150e */
[C---:B------:R-:W-:Y:S01]  /*def0*/  VIADD R12, R7.reuse, 0x20 ;  /* 0x00000020070c7836 */ /* 0x040fe20000000000 */
[----:B------:R-:W-:Y:S01]  /*df00*/  ULDC UR5, c[0x0][0x22c] ;  /* 0x00008b0000057ab9 */ /* 0x000fe20000000800 */
[CC--:B0-----:R-:W-:Y:S01]  /*df10*/  LEA.HI.X.SX32 R5, R6.reuse, R3.reuse, 0x1, P6 ;  /* 0x0000000306057211 */ /* 0x0c1fe200030f0eff */
[----:B------:R-:W-:Y:S01]  /*df20*/  VIADD R6, R6, UR4 ;  /* 0x0000000406067c36 */ /* 0x000fe20008000000 */
[----:B------:R-:W-:Y:S01]  /*df30*/  ULDC UR4, c[0x0][0x248] ;  /* 0x0000920000047ab9 */ /* 0x000fe20000000800 */
[----:B------:R-:W-:Y:S01]  /*df40*/  ISETP.LT.AND P6, PT, R12, UR5, !P0 ;  /* 0x000000050c007c0c */ /* 0x000fe2000c7c1270 */
[C---:B------:R-:W-:Y:S01]  /*df50*/  VIADD R10, R7.reuse, 0x21 ;  /* 0x00000021070a7836 */ /* 0x040fe20000000000 */
[----:B------:R0:W-:Y:S01]  /*df60*/  @P3 STG.E.U16 desc[UR14][R4.64], R22 ;  /* 0x0000001604003986 */ /* 0x0001e2000c10150e */
[CC--:B------:R-:W-:Y:S01]  /*df70*/  LEA R8, P3, R6.reuse, R2.reuse, 0x1 ;  /* 0x0000000206087211 */ /* 0x0c0fe200078608ff */
[----:B------:R-:W-:Y:S01]  /*df80*/  VIADD R12, R6, UR4 ;  /* 0x00000004060c7c36 */ /* 0x000fe20008000000 */
[----:B------:R-:W-:Y:S01]  /*df90*/  PRMT R11, R22, 0x7632, R11 ;  /* 0x00007632160b7816 */ /* 0x000fe2000000000b */
[----:B------:R-:W-:Y:S01]  /*dfa0*/  ULDC UR5, c[0x0][0x22c] ;  /* 0x00008b0000057ab9 */ /* 0x000fe20000000800 */
[-C--:B------:R-:W-:Y:S01]  /*dfb0*/  LEA.HI.X.SX32 R9, R6, R3.reuse, 0x1, P3 ;  /* 0x0000000306097211 */ /* 0x080fe200018f0eff */
[C---:B------:R-:W-:Y:S01]  /*dfc0*/  VIADD R6, R7.reuse, 0x22 ;  /* 0x0000002207067836 */ /* 0x040fe20000000000 */
[----:B------:R-:W-:Y:S01]  /*dfd0*/  ISETP.LT.AND P5, PT, R10, UR5, !P0 ;  /* 0x000000050a007c0c */ /* 0x000fe2000c7a1270 */
[----:B------:R-:W-:Y:S01]  /*dfe0*/  ULDC UR4, c[0x0][0x22c] ;  /* 0x00008b0000047ab9 */ /* 0x000fe20000000800 */
[----:B------:R-:W-:Y:S01]  /*dff0*/  LEA R10, P3, R12, R2, 0x1 ;  /* 0x000000020c0a7211 */ /* 0x000fe200078608ff */
[----:B------:R3:W-:Y:S01]  /*e000*/  @P2 STG.E.U16 desc[UR14][R8.64], R11 ;  /* 0x0000000b08002986 */ /* 0x0007e2000c10150e */
[----:B------:R-:W-:Y:S01]  /*e010*/  ISETP.LT.AND P2, PT, R6, UR4, !P0 ;  /* 0x0000000406007c0c */ /* 0x000fe2000c741270 */
[----:B------:R-:W-:Y:S01]  /*e020*/  ULDC UR4, c[0x0][0x248] ;  /* 0x0000920000047ab9 */ /* 0x000fe20000000800 */
[C---:B0-----:R-:W-:Y:S01]  /*e030*/  VIADD R5, R7.reuse, 0x23 ;  /* 0x0000002307057836 */ /* 0x041fe20000000000 */
[----:B------:R-:W-:Y:S01]  /*e040*/  ULDC UR5, c[0x0][0x22c] ;  /* 0x00008b0000057ab9 */ /* 0x000fe20000000800 */
[----:B------:R-:W-:Y:S01]  /*e050*/  VIADD R6, R7, 0x24 ;  /* 0x0000002407067836 */ /* 0x000fe20000000000 */
[C---:B---3--:R-:W-:Y:S01]  /*e060*/  LEA.HI.X.SX32 R11, R12.reuse, R3, 0x1, P3 ;  /* 0x000000030c0b7211 */ /* 0x048fe200018f0eff */
[----:B------:R-:W-:Y:S01]  /*e070*/  VIADD R12, R12, UR4 ;  /* 0x000000040c0c7c36 */ /* 0x000fe20008000000 */
[----:B------:R-:W-:Y:S01]  /*e080*/  ULDC UR4, c[0x0][0x22c] ;  /* 0x00008b0000047ab9 */ /* 0x000fe20000000800 */
[----:B------:R-:W-:-:S02]  /*e090*/  PRMT R9, R23, 0x7632, R9 ;  /* 0x0000763217097816 */ /* 0x000fc40000000009 */
[----:B------:R-:W-:Y:S01]  /*e0a0*/  @P1 STG.E.U16 desc[UR14][R10.64], R23 ;  /* 0x000000170a001986 */ /* 0x000fe2000c10150e */
[CC--:B------:R-:W-:Y:S02]  /*e0b0*/  LEA R4, P3, R12.reuse, R2.reuse, 0x1 ;  /* 0x000000020c047211 */ /* 0x0c0fe400078608ff */
        /* <DEDUP_REMOVED lines=9> */
[----:B------:R-:W-:Y:S01]  /*e150*/  VIADD R6, R12, UR4 ;  /* 0x000000040c067c36 */ /* 0x000fe20008000000 */
[----:B------:R-:W-:-:S02]  /*e160*/  ULDC UR4, c[0x0][0x248] ;  /* 0x0000920000047ab9 */ /* 0x000fc40000000800 */
[-C--:B0-----:R-:W-:Y:S01]  /*e170*/  LEA.HI.X.SX32 R9, R12, R3.reuse, 0x1, P4 ;  /* 0x000000030c097211 */ /* 0x081fe200020f0eff */
[C---:B------:R-:W-:Y:S01]  /*e180*/  VIADD R12, R6.reuse, UR4 ;  /* 0x00000004060c7c36 */ /* 0x040fe20008000000 */
[-C--:B------:R-:W-:Y:S01]  /*e190*/  LEA R10, P4, R6, R2.reuse, 0x1 ;  /* 0x00000002060a7211 */ /* 0x080fe200078808ff */
[----:B------:R-:W-:Y:S01]  /*e1a0*/  ULDC UR4, c[0x0][0x248] ;  /* 0x0000920000047ab9 */ /* 0x000fe20000000800 */
[----:B------:R-:W-:Y:S01]  /*e1b0*/  PRMT R5, R24, 0x7632, R5 ;  /* 0x0000763218057816 */ /* 0x000fe20000000005 */
[----:B------:R-:W-:Y:S01]  /*e1c0*/  @P6 STG.E.U16 desc[UR14][R8.64], R24 ;  /* 0x0000001808006986 */ /* 0x000fe2000c10150e */
[-C--:B------:R-:W-:Y:S01]  /*e1d0*/  LEA.HI.X.SX32 R11, R6, R3.reuse, 0x1, P4 ;  /* 0x00000003060b7211 */ /* 0x080fe200020f0eff */
[----:B------:R-:W-:Y:S01]  /*e1e0*/  VIADD R6, R7, 0x26 ;  /* 0x0000002607067836 */ /* 0x000fe20000000000 */
[-C--:B------:R-:W-:Y:S02]  /*e1f0*/  LEA R4, P6, R12, R2.reuse, 0x1 ;  /* 0x000000020c047211 */ /* 0x080fe400078c08ff */
        /* <DEDUP_REMOVED lines=54> */
[----:B------:R-:W-:-:S02]  /*e560*/  ULDC UR4, c[0x0][0x22c] ;  /* 0x00008b0000047ab9 */ /* 0x000fc40000000800 */
[----:B0-----:R-:W-:Y:S01]  /*e570*/  LEA.HI.X.SX32 R5, R6, R3, 0x1, P4 ;  /* 0x0000000306057211 */ /* 0x001fe200020f0eff */
[C---:B------:R-:W-:Y:S01]  /*e580*/  VIADD R10, R7.reuse, 0x2e ;  /* 0x0000002e070a7836 */ /* 0x040fe20000000000 */
[----:B------:R-:W-:Y:S01]  /*e590*/  ISETP.LT.AND P4, PT, R12, UR4, !P0 ;  /* 0x000000040c007c0c */ /* 0x000fe2000c781270 */
[----:B------:R-:W-:Y:S01]  /*e5a0*/  ULDC UR4, c[0x0][0x248] ;  /* 0x0000920000047ab9 */ /* 0x000fe20000000800 */
[C---:B------:R-:W-:Y:S01]  /*e5b0*/  VIADD R12, R7.reuse, 0x2d ;  /* 0x0000002d070c7836 */ /* 0x040fe20000000000 */
[----:B------:R0:W-:Y:S01]  /*e5c0*/  @P1 STG.E.U16 desc[UR14][R4.64], R28 ;  /* 0x0000001c04001986 */ /* 0x0001e2000c10150e */
[----:B------:R-:W-:Y:S01]  /*e5d0*/  VIADD R6, R6, UR4 ;  /* 0x0000000406067c36 */ /* 0x000fe20008000000 */
[----:B------:R-:W-:Y:S02]  /*e5e0*/  ULDC UR4, c[0x0][0x22c] ;  /* 0x00008b0000047ab9 */ /* 0x000fe40000000800 */
        /* <DEDUP_REMOVED lines=41> */
[----:B0-----:R-:W-:Y:S02]  /*e880*/  PRMT R9, R30, 0x7632, R9 ;  /* 0x000076321e097816 */ /* 0x001fe40000000009 */
[----:B------:R-:W-:-:S03]  /*e890*/  LEA.HI.X.SX32 R11, R12, R3, 0x1, P4 ;  /* 0x000000030c0b7211 */ /* 0x000fc600020f0eff */
[----:B------:R0:W-:Y:S01]  /*e8a0*/  @P2 STG.E.U16 desc[UR14][R4.64], R9 ;  /* 0x0000000904002986 */ /* 0x0001e2000c10150e */
[----:B------:R-:W-:Y:S01]  /*e8b0*/  ISETP.LT.AND P2, PT, R6, UR4, !P0 ;  /* 0x0000000406007c0c */ /* 0x000fe2000c741270 */
[----:B------:R-:W-:Y:S01]  /*e8c0*/  ULDC UR4, c[0x0][0x248] ;  /* 0x0000920000047ab9 */ /* 0x000fe20000000800 */
[----:B------:R-:W-:Y:S01]  /*e8d0*/  VIADD R6, R7, 0x33 ;  /* 0x0000003307067836 */ /* 0x000fe20000000000 */
[----:B------:R-:W-:Y:S01]  /*e8e0*/  @P1 STG.E.U16 desc[UR14][R10.64], R31 ;  /* 0x0000001f0a001986 */ /* 0x000fe2000c10150e */
        /* <DEDUP_REMOVED lines=9> */
[----:B------:R-:W-:Y:S02]  /*e980*/  ULDC UR4, c[0x0][0x248] ;  /* 0x0000920000047ab9 */ /* 0x000fe40000000800 */
        /* <DEDUP_REMOVED lines=1435> */
[----:B-1----:R0:W-:Y:S01]  /*14340*/  @P1 STG.E.U16 desc[UR14][R8.64], R116 ;  /* 0x0000007408001986 */ /* 0x0021e2000c10150e */
        /* <DEDUP_REMOVED lines=36> */
[----:B------:R-:W-:Y:S01]  /*14590*/  ULDC UR5, c[0x0][0x22c] ;  /* 0x00008b0000057ab9 */ /* 0x000fe20000000800 */
[----:B------:R-:W-:Y:S01]  /*145a0*/  PRMT R11, R118, 0x7632, R11 ;  /* 0x00007632760b7816 */ /* 0x000fe2000000000b */
[----:B------:R-:W-:Y:S01]  /*145b0*/  ULDC UR4, c[0x0][0x22c] ;  /* 0x00008b0000047ab9 */ /* 0x000fe20000000800 */
[----:B------:R-:W-:Y:S01]  /*145c0*/  LEA.HI.X.SX32 R9, R6, R3, 0x1, P3 ;  /* 0x0000000306097211 */ /* 0x000fe200018f0eff */
[C---:B------:R-:W-:Y:S01]  /*145d0*/  VIADD R6, R7.reuse, 0xe2 ;  /* 0x000000e207067836 */ /* 0x040fe20000000000 */
[----:B------:R-:W-:Y:S01]  /*145e0*/  ISETP.LT.AND P5, PT, R10, UR5, !P0 ;  /* 0x000000050a007c0c */ /* 0x000fe2000c7a1270 */
[----:B------:R-:W-:Y:S01]  /*145f0*/  ULDC UR5, c[0x0][0x22c] ;  /* 0x00008b0000057ab9 */ /* 0x000fe20000000800 */
[----:B------:R-:W-:Y:S01]  /*14600*/  LEA R10, P3, R12, R2, 0x1 ;  /* 0x000000020c0a7211 */ /* 0x000fe200078608ff */
[----:B------:R1:W-:Y:S01]  /*14610*/  @P2 STG.E.U16 desc[UR14][R8.64], R11 ;  /* 0x0000000b08002986 */ /* 0x0003e2000c10150e */
[----:B0-----:R-:W-:-:S02]  /*14620*/  VIADD R5, R7, 0xe3 ;  /* 0x000000e307057836 */ /* 0x001fc40000000000 */
[----:B-1----:R-:W-:Y:S02]  /*14630*/  LEA.HI.X.SX32 R11, R12, R3, 0x1, P3 ;  /* 0x000000030c0b7211 */ /* 0x002fe400018f0eff */
[----:B------:R-:W-:Y:S01]  /*14640*/  ISETP.LT.AND P3, PT, R6, UR4, !P0 ;  /* 0x0000000406007c0c */ /* 0x000fe2000c761270 */
[----:B------:R-:W-:Y:S01]  /*14650*/  ULDC UR4, c[0x0][0x248] ;  /* 0x0000920000047ab9 */ /* 0x000fe20000000800 */
[----:B------:R-:W-:Y:S01]  /*14660*/  PRMT R9, R119, 0x7632, R9 ;  /* 0x0000763277097816 */ /* 0x000fe20000000009 */
[----:B------:R-:W-:Y:S01]  /*14670*/  VIADD R12, R12, UR4 ;  /* 0x000000040c0c7c36 */ /* 0x000fe20008000000 */
[----:B------:R-:W-:Y:S01]  /*14680*/  @P1 STG.E.U16 desc[UR14][R10.64], R119 ;  /* 0x000000770a001986 */ /* 0x000fe2000c10150e */
[----:B------:R-:W-:Y:S01]  /*14690*/  ULDC UR4, c[0x0][0x22c] ;  /* 0x00008b0000047ab9 */ /* 0x000fe20000000800 */
[----:B------:R-:W-:Y:S01]  /*146a0*/  VIADD R6, R7, 0xe4 ;  /* 0x000000e407067836 */ /* 0x000fe20000000000 */
[----:B------:R-:W-:Y:S01]  /*146b0*/  ISETP.LT.AND P2, PT, R5, UR4, !P0 ;  /* 0x0000000405007c0c */ /* 0x000fe2000c741270 */
[----:B------:R-:W-:Y:S01]  /*146c0*/  ULDC UR4, c[0x0][0x248] ;  /* 0x0000920000047ab9 */ /* 0x000fe20000000800 */
[----:B------:R-:W-:-:S04]  /*146d0*/  LEA R4, P1, R12, R2, 0x1 ;  /* 0x000000020c047211 */ /* 0x000fc800078208ff */
[CC--:B------:R-:W-:Y:S01]  /*146e0*/  LEA.HI.X.SX32 R5, R12.reuse, R3.reuse, 0x1, P1 ;  /* 0x000000030c057211 */ /* 0x0c0fe200008f0eff */
[----:B------:R-:W-:Y:S01]  /*146f0*/  VIADD R12, R12, UR4 ;  /* 0x000000040c0c7c36 */ /* 0x000fe20008000000 */
[----:B------:R-:W-:Y:S01]  /*14700*/  ULDC UR4, c[0x0][0x248] ;  /* 0x0000920000047ab9 */ /* 0x000fe20000000800 */
[----:B------:R-:W-:Y:S01]  /*14710*/  ISETP.LT.AND P1, PT, R6, UR5, !P0 ;  /* 0x0000000506007c0c */ /* 0x000fe2000c721270 */
[----:B------:R-:W-:Y:S01]  /*14720*/  ULDC UR5, c[0x0][0x22c] ;  /* 0x00008b0000057ab9 */ /* 0x000fe20000000800 */
[----:B------:R0:W-:Y:S01]  /*14730*/  @P4 STG.E.U16 desc[UR14][R4.64], R9 ;  /* 0x0000000904004986 */ /* 0x0001e2000c10150e */
[CC--:B------:R-:W-:Y:S01]  /*14740*/  LEA R8, P4, R12.reuse, R2.reuse, 0x1 ;  /* 0x000000020c087211 */ /* 0x0c0fe200078808ff */
[C---:B------:R-:W-:Y:S01]  /*14750*/  VIADD R6, R12.reuse, UR4 ;  /* 0x000000040c067c36 */ /* 0x040fe20008000000 */
[----:B------:R-:W-:Y:S02]  /*14760*/  ULDC UR4, c[0x0][0x248] ;  /* 0x0000920000047ab9 */ /* 0x000fe40000000800 */
[-C--:B0-----:R-:W-:Y:S01]  /*14770*/  LEA.HI.X.SX32 R9, R12, R3.reuse, 0x1, P4 ;  /* 0x000000030c097211 */ /* 0x081fe200020f0eff */
[C---:B------:R-:W-:Y:S01]  /*14780*/  VIADD R12, R6.reuse, UR4 ;  /* 0x00000004060c7c36 */ /* 0x040fe20008000000 */
[-C--:B------:R-:W-:Y:S01]  /*14790*/  LEA R10, P4, R6, R2.reuse, 0x1 ;  /* 0x00000002060a7211 */ /* 0x080fe200078808ff */
[----:B------:R-:W-:Y:S01]  /*147a0*/  ULDC UR4, c[0x0][0x248] ;  /* 0x0000920000047ab9 */ /* 0x000fe20000000800 */
[----:B--2---:R-:W-:Y:S01]  /*147b0*/  PRMT R5, R120, 0x7632, R5 ;  /* 0x0000763278057816 */ /* 0x004fe20000000005 */
        /* <DEDUP_REMOVED lines=8> */
[CC--:B0-----:R-:W-:Y:S01]  /*14840*/  LEA.HI.X.SX32 R5, R12.reuse, R3.reuse, 0x1, P6 ;  /* 0x000000030c057211 */ /* 0x0c1fe200030f0eff */
[----:B------:R-:W-:Y:S01]  /*14850*/  VIADD R12, R12, UR4 ;  /* 0x000000040c0c7c36 */ /* 0x000fe20008000000 */
[----:B------:R-:W-:Y:S01]  /*14860*/  ULDC UR4, c[0x0][0x248] ;  /* 0x0000920000047ab9 */ /* 0x000fe20000000800 */
[----:B------:R-:W-:Y:S01]  /*14870*/  ISETP.LT.AND P6, PT, R6, UR5, !P0 ;  /* 0x0000000506007c0c */ /* 0x000fe2000c7c1270 */
[----:B------:R-:W-:Y:S01]  /*14880*/  VIADD R10, R7, 0xe7 ;  /* 0x000000e7070a7836 */ /* 0x000fe20000000000 */
[----:B------:R0:W-:Y:S01]  /*14890*/  @P3 STG.E.U16 desc[UR14][R4.64], R121 ;  /* 0x0000007904003986 */ /* 0x0001e2000c10150e */
[CC--:B------:R-:W-:Y:S01]  /*148a0*/  LEA R8, P3, R12.reuse, R2.reuse, 0x1 ;  /* 0x000000020c087211 */ /* 0x0c0fe200078608ff */
[C---:B------:R-:W-:Y:S01]  /*148b0*/  VIADD R6, R12.reuse, UR4 ;  /* 0x000000040c067c36 */ /* 0x040fe20008000000 */
        /* <DEDUP_REMOVED lines=10> */
[----:B-1----:R-:W-:Y:S01]  /*14960*/  LEA.HI.X.SX32 R11, R6, R3, 0x1, P3 ;  /* 0x00000003060b7211 */ /* 0x002fe200018f0eff */
[C---:B------:R-:W-:Y:S01]  /*14970*/  VIADD R8, R7.reuse, 0xea ;  /* 0x000000ea07087836 */ /* 0x040fe20000000000 */
[----:B------:R-:W-:Y:S01]  /*14980*/  ISETP.LT.AND P3, PT, R12, UR4, !P0 ;  /* 0x000000040c007c0c */ /* 0x000fe2000c761270 */
[----:B------:R-:W-:Y:S01]  /*14990*/  ULDC UR4, c[0x0][0x248] ;  /* 0x0000920000047ab9 */ /* 0x000fe20000000800 */
[----:B------:R-:W-:Y:S01]  /*149a0*/  PRMT R9, R122, 0x7632, R9 ;  /* 0x000076327a097816 */ /* 0x000fe20000000009 */
[----:B------:R-:W-:Y:S01]  /*149b0*/  VIADD R6, R6, UR4 ;  /* 0x0000000406067c36 */ /* 0x000fe20008000000 */
[----:B------:R0:W-:Y:S01]  /*149c0*/  @P1 STG.E.U16 desc[UR14][R10.64], R122 ;  /* 0x0000007a0a001986 */ /* 0x0001e2000c10150e */
        /* <DEDUP_REMOVED lines=13> */
[----:B------:R-:W-:Y:S02]  /*14aa0*/  ULDC UR4, c[0x0][0x248] ;  /* 0x0000920000047ab9 */ /* 0x000fe40000000800 */
[-C--:B-1----:R-:W-:Y:S01]  /*14ab0*/  LEA.HI.X.SX32 R9, R6, R3.reuse, 0x1, P4 ;  /* 0x0000000306097211 */ /* 0x082fe200020f0eff */
[C---:B------:R-:W-:Y:S01]  /*14ac0*/  VIADD R6, R11.reuse, UR4 ;  /* 0x000000040b067c36 */ /* 0x040fe20008000000 */
[----:B------:R-:W-:Y:S01]  /*14ad0*/  LEA R10, P4, R11, R2, 0x1 ;  /* 0x000000020b0a7211 */ /* 0x000fe200078808ff */
[----:B------:R-:W-:Y:S01]  /*14ae0*/  ULDC UR4, c[0x0][0x248] ;  /* 0x0000920000047ab9 */ /* 0x000fe20000000800 */
[----:B------:R-:W-:Y:S01]  /*14af0*/  PRMT R5, R123, 0x7632, R5 ;  /* 0x000076327b057816 */ /* 0x000fe20000000005 */
[----:B------:R-:W-:Y:S01]  /*14b00*/  @P6 STG.E.U16 desc[UR14][R8.64], R123 ;  /* 0x0000007b08006986 */ /* 0x000fe2000c10150e */
[----:B------:R-:W-:-:S02]  /*14b10*/  LEA.HI.X.SX32 R11, R11, R3, 0x1, P4 ;  /* 0x000000030b0b7211 */ /* 0x000fc400020f0eff */
        /* <DEDUP_REMOVED lines=26> */
[C---:B-1----:R-:W-:Y:S01]  /*14cc0*/  LEA.HI.X.SX32 R11, R12.reuse, R3, 0x1, P5 ;  /* 0x000000030c0b7211 */ /* 0x042fe200028f0eff */
        /* <DEDUP_REMOVED lines=24> */
[----:B------:R-:W-:Y:S02]  /*14e50*/  LEA R4, P4, R12, R2, 0x1 ;  /* 0x000000020c047211 */ /* 0x000fe400078808ff */
[----:B------:R-:W-:Y:S01]  /*14e60*/  ISETP.LT.AND P6, PT, R13, UR5, !P0 ;  /* 0x000000050d007c0c */ /* 0x000fe2000c7c1270 */
[----:B------:R0:W-:Y:S01]  /*14e70*/  @P3 STG.E.U16 desc[UR14][R10.64], R5 ;  /* 0x000000050a003986 */ /* 0x0001e2000c10150e */
[----:B------:R-:W-:-:S02]  /*14e80*/  ULDC UR5, c[0x0][0x22c] ;  /* 0x00008b0000057ab9 */ /* 0x000fc40000000800 */
[----:B------:R-:W-:Y:S01]  /*14e90*/  ISETP.LT.AND P3, PT, R6, UR5, !P0 ;  /* 0x0000000506007c0c */ /* 0x000fe2000c761270 */
[C---:B------:R-:W-:Y:S01]  /*14ea0*/  VIADD R6, R7.reuse, 0xf3 ;  /* 0x000000f307067836 */ /* 0x040fe20000000000 */
[----:B------:R-:W-:Y:S01]  /*14eb0*/  ULDC UR5, c[0x0][0x22c] ;  /* 0x00008b0000057ab9 */ /* 0x000fe20000000800 */
[CC--:B0-----:R-:W-:Y:S01]  /*14ec0*/  LEA.HI.X.SX32 R5, R12.reuse, R3.reuse, 0x1, P4 ;  /* 0x000000030c057211 */ /* 0x0c1fe200020f0eff */
[----:B------:R-:W-:Y:S01]  /*14ed0*/  VIADD R12, R12, UR4 ;  /* 0x000000040c0c7c36 */ /* 0x000fe20008000000 */
[----:B------:R-:W-:Y:S01]  /*14ee0*/  ULDC UR4, c[0x0][0x248] ;  /* 0x0000920000047ab9 */ /* 0x000fe20000000800 */
[C---:B------:R-:W-:Y:S02]  /*14ef0*/  VIADD R10, R7.reuse, 0xf4 ;  /* 0x000000f4070a7836 */ /* 0x040fe40000000000 */
[----:B------:R0:W-:Y:S01]  /*14f00*/  @P2 STG.E.U16 desc[UR14][R4.64], R127 ;  /* 0x0000007f04002986 */ /* 0x0001e2000c10150e */
[----:B------:R-:W-:Y:S02]  /*14f10*/  LEA R8, P4, R12, R2, 0x1 ;  /* 0x000000020c087211 */ /* 0x000fe400078808ff */
[----:B------:R-:W-:Y:S01]  /*14f20*/  ISETP.LT.AND P2, PT, R6, UR5, !P0 ;  /* 0x0000000506007c0c */ /* 0x000fe2000c741270 */
[C---:B------:R-:W-:Y:S01]  /*14f30*/  VIADD R6, R12.reuse, UR4 ;  /* 0x000000040c067c36 */ /* 0x040fe20008000000 */
[----:B------:R-:W-:Y:S01]  /*14f40*/  LEA.HI.X.SX32 R9, R12, R3, 0x1, P4 ;  /* 0x000000030c097211 */ /* 0x000fe200020f0eff */
[----:B------:R-:W-:Y:S01]  /*14f50*/  ULDC UR4, c[0x0][0x22c] ;  /* 0x00008b0000047ab9 */ /* 0x000fe20000000800 */
[----:B------:R-:W-:Y:S01]  /*14f60*/  ULDC UR5, c[0x0][0x22c] ;  /* 0x00008b0000057ab9 */ /* 0x000fe20000000800 */
[----:B------:R-:W-:Y:S01]  /*14f70*/  VIADD R12, R7, 0xf6 ;  /* 0x000000f6070c7836 */ /* 0x000fe20000000000 */
[----:B0-----:R-:W-:-:S02]  /*14f80*/  PRMT R5, R127, 0x7632, R5 ;  /* 0x000076327f057816 */ /* 0x001fc40000000005 */
[----:B------:R-:W-:-:S03]  /*14f90*/  LEA R4, P4, R6, R2, 0x1 ;  /* 0x0000000206047211 */ /* 0x000fc600078808ff */
[----:B------:R0:W-:Y:S01]  /*14fa0*/  @P1 STG.E.U16 desc[UR14][R8.64], R5 ;  /* 0x0000000508001986 */ /* 0x0001e2000c10150e */
[----:B------:R-:W-:Y:S01]  /*14fb0*/  ISETP.LT.AND P1, PT, R10, UR4, !P0 ;  /* 0x000000040a007c0c */ /* 0x000fe2000c721270 */
[----:B------:R-:W-:Y:S01]  /*14fc0*/  ULDC UR4, c[0x0][0x248] ;  /* 0x0000920000047ab9 */ /* 0x000fe20000000800 */
[----:B------:R-:W-:Y:S01]  /*14fd0*/  VIADD R10, R7, 0xf5 ;  /* 0x000000f5070a7836 */ /* 0x000fe20000000000 */
[C---:B0-----:R-:W-:Y:S01]  /*14fe0*/  LEA.HI.X.SX32 R5, R6.reuse, R3, 0x1, P4 ;  /* 0x0000000306057211 */ /* 0x041fe200020f0eff */
[----:B------:R-:W-:Y:S01]  /*14ff0*/  VIADD R6, R6, UR4 ;  /* 0x0000000406067c36 */ /* 0x000fe20008000000 */
[----:B------:R-:W-:Y:S02]  /*15000*/  ULDC UR4, c[0x0][0x248] ;  /* 0x0000920000047ab9 */ /* 0x000fe40000000800 */
[----:B------:R-:W-:Y:S01]  /*15010*/  ISETP.LT.AND P4, PT, R10, UR5, !P0 ;  /* 0x000000050a007c0c */ /* 0x000fe2000c781270 */
[----:B------:R-:W-:Y:S01]  /*15020*/  ULDC UR5, c[0x0][0x22c] ;  /* 0x00008b0000057ab9 */ /* 0x000fe20000000800 */
[----:B------:R0:W-:Y:S01]  /*15030*/  @P5 STG.E.U16 desc[UR14][R4.64], R128 ;  /* 0x0000008004005986 */ /* 0x0001e2000c10150e */
[C---:B------:R-:W-:Y:S01]  /*15040*/  LEA R10, P5, R6.reuse, R2, 0x1 ;  /* 0x00000002060a7211 */ /* 0x040fe200078a08ff */
[----:B------:R-:W-:Y:S01]  /*15050*/  VIADD R9, R6, UR4 ;  /* 0x0000000406097c36 */ /* 0x000fe20008000000 */
[----:B------:R-:W-:-:S02]  /*15060*/  ULDC UR4, c[0x0][0x248] ;  /* 0x0000920000047ab9 */ /* 0x000fc40000000800 */
[----:B------:R-:W-:Y:S01]  /*15070*/  LEA.HI.X.SX32 R11, R6, R3, 0x1, P5 ;  /* 0x00000003060b7211 */ /* 0x000fe200028f0eff */
[C---:B------:R-:W-:Y:S01]  /*15080*/  VIADD R6, R9.reuse, UR4 ;  /* 0x0000000409067c36 */ /* 0x040fe20008000000 */
[----:B------:R-:W-:Y:S01]  /*15090*/  LEA R8, P5, R9, R2, 0x1 ;  /* 0x0000000209087211 */ /* 0x000fe200078a08ff */
[----:B------:R-:W-:-:S03]  /*150a0*/  ULDC UR4, c[0x0][0x248] ;  /* 0x0000920000047ab9 */ /* 0x000fc60000000800 */
[----:B------:R-:W-:Y:S02]  /*150b0*/  LEA.HI.X.SX32 R9, R9, R3, 0x1, P5 ;  /* 0x0000000309097211 */ /* 0x000fe400028f0eff */
[----:B0-----:R-:W-:Y:S02]  /*150c0*/  PRMT R5, R128, 0x7632, R5 ;  /* 0x0000763280057816 */ /* 0x001fe40000000005 */
[----:B------:R-:W-:-:S03]  /*150d0*/  LEA R4, P5, R6, R2, 0x1 ;  /* 0x0000000206047211 */ /* 0x000fc600078a08ff */
[----:B------:R0:W-:Y:S01]  /*150e0*/  @P6 STG.E.U16 desc[UR14][R10.64], R5 ;  /* 0x000000050a006986 */ /* 0x0001e2000c10150e */
[----:B------:R-:W-:Y:S01]  /*150f0*/  ISETP.LT.AND P6, PT, R12, UR5, !P0 ;  /* 0x000000050c007c0c */ /* 0x000fe2000c7c1270 */
[----:B------:R-:W-:Y:S01]  /*15100*/  VIADD R12, R7, 0xf7 ;  /* 0x000000f7070c7836 */ /* 0x000fe20000000000 */
[----:B------:R-:W-:Y:S01]  /*15110*/  ULDC UR5, c[0x0][0x22c] ;  /* 0x00008b0000057ab9 */ /* 0x000fe20000000800 */
[----:B------:R1:W-:Y:S03]  /*15120*/  @P3 STG.E.U16 desc[UR14][R8.64], R129 ;  /* 0x0000008108003986 */ /* 0x0003e6000c10150e */
[----:B------:R-:W-:Y:S01]  /*15130*/  ISETP.LT.AND P3, PT, R12, UR5, !P0 ;  /* 0x000000050c007c0c */ /* 0x000fe2000c761270 */
[----:B------:R-:W-:Y:S01]  /*15140*/  ULDC UR5, c[0x0][0x22c] ;  /* 0x00008b0000057ab9 */ /* 0x000fe20000000800 */
[----:B------:R-:W-:Y:S02]  /*15150*/  PRMT R12, R131, 0x7632, R12 ;  /* 0x00007632830c7816 */ /* 0x000fe4000000000c */
[C---:B0-----:R-:W-:Y:S01]  /*15160*/  LEA.HI.X.SX32 R5, R6.reuse, R3, 0x1, P5 ;  /* 0x0000000306057211 */ /* 0x041fe200028f0eff */
[----:B------:R-:W-:Y:S01]  /*15170*/  VIADD R6, R6, UR4 ;  /* 0x0000000406067c36 */ /* 0x000fe20008000000 */
[----:B------:R-:W-:Y:S01]  /*15180*/  ULDC UR4, c[0x0][0x248] ;  /* 0x0000920000047ab9 */ /* 0x000fe20000000800 */
[----:B------:R-:W-:Y:S01]  /*15190*/  VIADD R10, R7, 0xf8 ;  /* 0x000000f8070a7836 */ /* 0x000fe20000000000 */
[----:B-1----:R-:W-:Y:S01]  /*151a0*/  PRMT R9, R129, 0x7632, R9 ;  /* 0x0000763281097816 */ /* 0x002fe20000000009 */
[----:B------:R-:W-:Y:S01]  /*151b0*/  VIADD R11, R7, 0xfa ;  /* 0x000000fa070b7836 */ /* 0x000fe20000000000 */
[----:B------:R-:W-:-:S03]  /*151c0*/  LEA R8, P5, R6, R2, 0x1 ;  /* 0x0000000206087211 */ /* 0x000fc600078a08ff */
[----:B------:R0:W-:Y:S01]  /*151d0*/  @P2 STG.E.U16 desc[UR14][R4.64], R9 ;  /* 0x0000000904002986 */ /* 0x0001e2000c10150e */
[----:B------:R-:W-:Y:S01]  /*151e0*/  ISETP.LT.AND P2, PT, R10, UR5, !P0 ;  /* 0x000000050a007c0c */ /* 0x000fe2000c741270 */
[C---:B------:R-:W-:Y:S01]  /*151f0*/  VIADD R10, R6.reuse, UR4 ;  /* 0x00000004060a7c36 */ /* 0x040fe20008000000 */
[----:B------:R-:W-:Y:S01]  /*15200*/  ULDC UR4, c[0x0][0x22c] ;  /* 0x00008b0000047ab9 */ /* 0x000fe20000000800 */
[----:B------:R-:W-:Y:S01]  /*15210*/  ULDC UR5, c[0x0][0x22c] ;  /* 0x00008b0000057ab9 */ /* 0x000fe20000000800 */
[----:B0-----:R-:W-:Y:S01]  /*15220*/  LEA.HI.X.SX32 R9, R6, R3, 0x1, P5 ;  /* 0x0000000306097211 */ /* 0x001fe200028f0eff */
[----:B------:R-:W-:Y:S01]  /*15230*/  VIADD R6, R7, 0xf9 ;  /* 0x000000f907067836 */ /* 0x000fe20000000000 */
[----:B------:R-:W-:-:S03]  /*15240*/  LEA R4, P5, R10, R2, 0x1 ;  /* 0x000000020a047211 */ /* 0x000fc600078a08ff */
[----:B------:R0:W-:Y:S01]  /*15250*/  @P1 STG.E.U16 desc[UR14][R8.64], R130 ;  /* 0x0000008208001986 */ /* 0x0001e2000c10150e */
[----:B------:R-:W-:Y:S01]  /*15260*/  ISETP.LT.AND P1, PT, R6, UR4, !P0 ;  /* 0x0000000406007c0c */ /* 0x000fe2000c721270 */
[----:B------:R-:W-:Y:S01]  /*15270*/  ULDC UR4, c[0x0][0x248] ;  /* 0x0000920000047ab9 */ /* 0x000fe20000000800 */
[C---:B------:R-:W-:Y:S01]  /*15280*/  LEA.HI.X.SX32 R5, R10.reuse, R3, 0x1, P5 ;  /* 0x000000030a057211 */ /* 0x040fe200028f0eff */
[----:B------:R-:W-:Y:S01]  /*15290*/  VIADD R6, R10, UR4 ;  /* 0x000000040a067c36 */ /* 0x000fe20008000000 */
[----:B------:R-:W-:Y:S02]  /*152a0*/  ULDC UR4, c[0x0][0x22c] ;  /* 0x00008b0000047ab9 */ /* 0x000fe40000000800 */
[----:B------:R-:W-:Y:S01]  /*152b0*/  ISETP.LT.AND P5, PT, R11, UR4, !P0 ;  /* 0x000000040b007c0c */ /* 0x000fe2000c7a1270 */
[----:B------:R-:W-:Y:S01]  /*152c0*/  ULDC UR4, c[0x0][0x248] ;  /* 0x0000920000047ab9 */ /* 0x000fe20000000800 */
[----:B0-----:R-:W-:-:S05]  /*152d0*/  PRMT R9, R130, 0x7632, R9 ;  /* 0x0000763282097816 */ /* 0x001fca0000000009 */
[----:B------:R0:W-:Y:S01]  /*152e0*/  @P4 STG.E.U16 desc[UR14][R4.64], R9 ;  /* 0x0000000904004986 */ /* 0x0001e2000c10150e */
[----:B------:R-:W-:-:S04]  /*152f0*/  LEA R10, P4, R6, R2, 0x1 ;  /* 0x00000002060a7211 */ /* 0x000fc800078808ff */
[CC--:B------:R-:W-:Y:S01]  /*15300*/  LEA.HI.X.SX32 R11, R6.reuse, R3.reuse, 0x1, P4 ;  /* 0x00000003060b7211 */ /* 0x0c0fe200020f0eff */
[----:B------:R-:W-:Y:S01]  /*15310*/  VIADD R6, R6, UR4 ;  /* 0x0000000406067c36 */ /* 0x000fe20008000000 */
[----:B------:R-:W-:Y:S01]  /*15320*/  ULDC UR4, c[0x0][0x248] ;  /* 0x0000920000047ab9 */ /* 0x000fe20000000800 */
[----:B------:R-:W-:Y:S01]  /*15330*/  ISETP.LT.AND P4, PT, R0, UR5, !P0 ;  /* 0x0000000500007c0c */ /* 0x000fe2000c781270 */
[----:B------:R-:W-:Y:S01]  /*15340*/  ULDC UR5, c[0x0][0x248] ;  /* 0x0000920000057ab9 */ /* 0x000fe20000000800 */
[----:B------:R1:W-:Y:S01]  /*15350*/  @P6 STG.E.U16 desc[UR14][R10.64], R131 ;  /* 0x000000830a006986 */ /* 0x0003e2000c10150e */
[C---:B------:R-:W-:Y:S01]  /*15360*/  VIADD R0, R6.reuse, UR4 ;  /* 0x0000000406007c36 */ /* 0x040fe20008000000 */
[CC--:B0-----:R-:W-:Y:S01]  /*15370*/  LEA R4, P6, R6.reuse, R2.reuse, 0x1 ;  /* 0x0000000206047211 */ /* 0x0c1fe200078c08ff */
[----:B------:R-:W-:Y:S01]  /*15380*/  VIADD R9, R7, 0xfc ;  /* 0x000000fc07097836 */ /* 0x000fe20000000000 */
[----:B------:R-:W-:Y:S02]  /*15390*/  ULDC UR4, c[0x0][0x22c] ;  /* 0x00008b0000047ab9 */ /* 0x000fe40000000800 */
[----:B------:R-:W-:Y:S01]  /*153a0*/  LEA.HI.X.SX32 R5, R6, R3, 0x1, P6 ;  /* 0x0000000306057211 */ /* 0x000fe200030f0eff */
[C---:B------:R-:W-:Y:S01]  /*153b0*/  VIADD R6, R0.reuse, UR5 ;  /* 0x0000000500067c36 */ /* 0x040fe20008000000 */
[----:B------:R-:W-:Y:S01]  /*153c0*/  LEA R8, P6, R0, R2, 0x1 ;  /* 0x0000000200087211 */ /* 0x000fe200078c08ff */
[----:B------:R-:W-:-:S02]  /*153d0*/  ULDC UR5, c[0x0][0x248] ;  /* 0x0000920000057ab9 */ /* 0x000fc40000000800 */
[----:B------:R0:W-:Y:S01]  /*153e0*/  @P3 STG.E.U16 desc[UR14][R4.64], R12 ;  /* 0x0000000c04003986 */ /* 0x0001e2000c10150e */
[----:B------:R-:W-:Y:S01]  /*153f0*/  ISETP.LT.AND P3, PT, R9, UR4, !P0 ;  /* 0x0000000409007c0c */ /* 0x000fe2000c761270 */
[----:B------:R-:W-:Y:S01]  /*15400*/  ULDC UR4, c[0x0][0x22c] ;  /* 0x00008b0000047ab9 */ /* 0x000fe20000000800 */
[----:B------:R-:W-:Y:S01]  /*15410*/  LEA.HI.X.SX32 R9, R0, R3, 0x1, P6 ;  /* 0x0000000300097211 */ /* 0x000fe200030f0eff */
[----:B------:R-:W-:Y:S01]  /*15420*/  VIADD R0, R7, 0xfd ;  /* 0x000000fd07007836 */ /* 0x000fe20000000000 */
[----:B-1----:R-:W-:-:S03]  /*15430*/  LEA R10, P6, R6, R2, 0x1 ;  /* 0x00000002060a7211 */ /* 0x002fc600078c08ff */
[----:B----4-:R1:W-:Y:S01]  /*15440*/  @P2 STG.E.U16 desc[UR14][R8.64], R16 ;  /* 0x0000001008002986 */ /* 0x0103e2000c10150e */
[----:B------:R-:W-:Y:S01]  /*15450*/  ISETP.LT.AND P2, PT, R0, UR4, !P0 ;  /* 0x0000000400007c0c */ /* 0x000fe2000c741270 */
[----:B------:R-:W-:Y:S01]  /*15460*/  ULDC UR4, c[0x0][0x248] ;  /* 0x0000920000047ab9 */ /* 0x000fe20000000800 */
[C---:B------:R-:W-:Y:S01]  /*15470*/  LEA.HI.X.SX32 R11, R6.reuse, R3, 0x1, P6 ;  /* 0x00000003060b7211 */ /* 0x040fe200030f0eff */
[----:B------:R-:W-:Y:S01]  /*15480*/  VIADD R6, R6, UR4 ;  /* 0x0000000406067c36 */ /* 0x000fe20008000000 */
[----:B------:R-:W-:Y:S01]  /*15490*/  ULDC UR4, c[0x0][0x248] ;  /* 0x0000920000047ab9 */ /* 0x000fe20000000800 */
[----:B0-----:R-:W-:Y:S02]  /*154a0*/  PRMT R5, R16, 0x7632, R5 ;  /* 0x0000763210057816 */ /* 0x001fe40000000005 */
[----:B------:R-:W-:Y:S01]  /*154b0*/  VIADD R0, R6, UR4 ;  /* 0x0000000406007c36 */ /* 0x000fe20008000000 */
[----:B------:R-:W-:Y:S02]  /*154c0*/  ULDC UR4, c[0x0][0x248] ;  /* 0x0000920000047ab9 */ /* 0x000fe40000000800 */
[----:B------:R0:W-:Y:S01]  /*154d0*/  @P1 STG.E.U16 desc[UR14][R10.64], R5 ;  /* 0x000000050a001986 */ /* 0x0001e2000c10150e */
[----:B-1----:R-:W-:Y:S01]  /*154e0*/  VIADD R9, R0, UR5 ;  /* 0x0000000500097c36 */ /* 0x002fe20008000000 */
[----:B------:R-:W-:-:S04]  /*154f0*/  LEA R4, P1, R6, R2, 0x1 ;  /* 0x0000000206047211 */ /* 0x000fc800078208ff */
[CC--:B------:R-:W-:Y:S01]  /*15500*/  LEA R8, P6, R9.reuse, R2.reuse, 0x1 ;  /* 0x0000000209087211 */ /* 0x0c0fe200078c08ff */
[----:B0-----:R-:W-:Y:S01]  /*15510*/  VIADD R11, R9, UR4 ;  /* 0x00000004090b7c36 */ /* 0x001fe20008000000 */
[-C--:B------:R-:W-:Y:S01]  /*15520*/  LEA.HI.X.SX32 R5, R6, R3.reuse, 0x1, P1 ;  /* 0x0000000306057211 */ /* 0x080fe200008f0eff */
[----:B------:R-:W-:Y:S01]  /*15530*/  ULDC UR4, c[0x0][0x248] ;  /* 0x0000920000047ab9 */ /* 0x000fe20000000800 */
[CC--:B------:R-:W-:Y:S01]  /*15540*/  LEA R6, P1, R0.reuse, R2.reuse, 0x1 ;  /* 0x0000000200067211 */ /* 0x0c0fe200078208ff */
[----:B------:R-:W-:Y:S01]  /*15550*/  VIADD R13, R11, UR6 ;  /* 0x000000060b0d7c36 */ /* 0x000fe20008000000 */
[-C--:B------:R-:W-:Y:S01]  /*15560*/  LEA.HI.X.SX32 R9, R9, R3.reuse, 0x1, P6 ;  /* 0x0000000309097211 */ /* 0x080fe200030f0eff */
[----:B------:R0:W-:Y:S01]  /*15570*/  @P5 STG.E.U16 desc[UR14][R4.64], R17 ;  /* 0x0000001104005986 */ /* 0x0001e2000c10150e */
[----:B------:R-:W-:Y:S01]  /*15580*/  LEA.HI.X.SX32 R7, R0, R3, 0x1, P1 ;  /* 0x0000000300077211 */ /* 0x000fe200008f0eff */
[----:B------:R-:W-:Y:S01]  /*15590*/  VIADD R0, R13, UR4 ;  /* 0x000000040d007c36 */ /* 0x000fe20008000000 */
[-C--:B------:R-:W-:Y:S01]  /*155a0*/  LEA R10, P6, R11, R2.reuse, 0x1 ;  /* 0x000000020b0a7211 */ /* 0x080fe200078c08ff */
[----:B------:R-:W-:Y:S01]  /*155b0*/  ULDC UR4, c[0x0][0x22c] ;  /* 0x00008b0000047ab9 */ /* 0x000fe20000000800 */
[----:B------:R-:W-:-:S02]  /*155c0*/  LEA R12, P1, R13, R2, 0x1 ;  /* 0x000000020d0c7211 */ /* 0x000fc400078208ff */
[-C--:B------:R-:W-:Y:S02]  /*155d0*/  LEA.HI.X.SX32 R11, R11, R3.reuse, 0x1, P6 ;  /* 0x000000030b0b7211 */ /* 0x080fe400030f0eff */
[-C--:B------:R-:W-:Y:S02]  /*155e0*/  LEA.HI.X.SX32 R13, R13, R3.reuse, 0x1, P1 ;  /* 0x000000030d0d7211 */ /* 0x080fe400008f0eff */
[----:B------:R-:W-:Y:S02]  /*155f0*/  LEA R2, P6, R0, R2, 0x1 ;  /* 0x0000000200027211 */ /* 0x000fe400078c08ff */
[----:B------:R-:W-:Y:S02]  /*15600*/  ISETP.LT.AND P1, PT, R15, UR4, !P0 ;  /* 0x000000040f007c0c */ /* 0x000fe4000c721270 */
[----:B------:R-:W-:Y:S02]  /*15610*/  ISETP.LT.AND P0, PT, R14, UR7, !P0 ;  /* 0x000000070e007c0c */ /* 0x000fe4000c701270 */
[----:B------:R-:W-:-:S02]  /*15620*/  LEA.HI.X.SX32 R3, R0, R3, 0x1, P6 ;  /* 0x0000000300037211 */ /* 0x000fc400030f0eff */
[----:B------:R-:W-:Y:S02]  /*15630*/  PRMT R0, R17, 0x7632, R0 ;  /* 0x0000763211007816 */ /* 0x000fe40000000000 */
[----:B0-----:R-:W-:-:S03]  /*15640*/  PRMT R5, R18, 0x7632, R5 ;  /* 0x0000763212057816 */ /* 0x001fc60000000005 */
[----:B------:R0:W-:Y:S04]  /*15650*/  @P4 STG.E.U16 desc[UR14][R6.64], R0 ;  /* 0x0000000006004986 */ /* 0x0001e8000c10150e */
[----:B------:R0:W-:Y:S04]  /*15660*/  @P3 STG.E.U16 desc[UR14][R8.64], R18 ;  /* 0x0000001208003986 */ /* 0x0001e8000c10150e */
[----:B------:R0:W-:Y:S04]  /*15670*/  @P2 STG.E.U16 desc[UR14][R10.64], R5 ;  /* 0x000000050a002986 */ /* 0x0001e8000c10150e */
[----:B------:R0:W-:Y:S01]  /*15680*/  @P1 STG.E.U16 desc[UR14][R12.64], R19 ;  /* 0x000000130c001986 */ /* 0x0001e2000c10150e */
[----:B------:R-:W-:Y:S05]  /*15690*/  @!P0 EXIT ;  /* 0x000000000000894d */ /* 0x000fea0003800000 */
[----:B0-----:R-:W-:-:S05]  /*156a0*/  PRMT R19, R19, 0x7632, R19 ;  /* 0x0000763213137816 */ /* 0x001fca0000000013 */
[----:B------:R-:W-:Y:S01]  /*156b0*/  STG.E.U16 desc[UR14][R2.64], R19 ;  /* 0x0000001302007986 */ /* 0x000fe2000c10150e */
[----:B------:R-:W-:Y:S05]  /*156c0*/  EXIT ;  /* 0x000000000000794d */ /* 0x000fea0003800000 */
.L_x_2:
[----:B------:R-:W-:-:S00]  /*156d0*/  BRA `(.L_x_2) ;  /* 0xfffffffc00fc7947 */ /* 0x000fc0000383ffff */
[----:B------:R-:W-:-:S00]  /*156e0*/  NOP ;  /* 0x0000000000007918 */ /* 0x000fc00000000000 */
        /* <DEDUP_REMOVED lines=9> */
.L_x_3:


//--------------------- .nv.shared.matmul_kernel  --------------------------
	.section	.nv.shared.matmul_kernel,"aw",@nobits
	.sectionflags	@""
	.align	16
	.zero		1024


//--------------------- .nv.shared.reserved.0     --------------------------
	.section	.nv.shared.reserved.0,"aw",@nobits
	.weak		__nv_reservedSMEM_offset_0_alias
	.size		__nv_reservedSMEM_offset_0_alias, 0, 0
	.other		__nv_reservedSMEM_offset_0_alias,@"STO_CUDA_RESERVED_SHARED STV_DEFAULT"
__nv_reservedSMEM_offset_0_alias:
	.zero		0


//--------------------- .nv.constant0.matmul_kernel --------------------------
	.section	.nv.constant0.matmul_kernel,"a",@progbits
	.sectionflags	@""
	.align	4
.nv.constant0.matmul_kernel:
	.zero		608


//--------------------- SYMBOLS --------------------------

	.type		.nv.reservedSmem.offset0,@object
	.size		.nv.reservedSmem.offset0,0x4
